	.target	sm_90a

	.elftype	@"ET_EXEC"


//--------------------- .note.nv.tkinfo           --------------------------
	.section	.note.nv.tkinfo,"",@"SHT_NOTE"
	.sectionflags	@"SHF_NOTE_NV_TKINFO"
	.tkinfo
        /*0018*/ 	.word	0x00000002
        /*0030*/ 	.string	""
        /*0030*/ 	.string	"ptxas"
        /*0030*/ 	.string	"Cuda compilation tools, release 13.0, V13.0.88"
        /*0030*/ 	.string	"Build cuda_13.0.r13.0/compiler.36424714_0"
        /*0030*/ 	.string	"-arch sm_90a -m 64 "



//--------------------- .note.nv.cuinfo           --------------------------
	.section	.note.nv.cuinfo,"",@"SHT_NOTE"
	.sectionflags	@"SHF_NOTE_NV_CUINFO"
        /*0018*/ 	.short	0x0002
        /*001a*/ 	.short	0x005a
        /*001c*/ 	.short	0x0082
	.zero		2


//--------------------- .nv.info                  --------------------------
	.section	.nv.info,"",@"SHT_CUDA_INFO"
	.align	4


	//----- nvinfo : EIATTR_REGCOUNT
	.align		4
        /*0000*/ 	.byte	0x04, 0x2f
        /*0002*/ 	.short	(.L_15 - .L_14)
	.align		4
.L_14:
        /*0004*/ 	.word	index@(_ZN7cutlass13device_kernelINS_4gemm6kernel13GemmUniversalIN4cute5tupleIJiiiiEEENS1_10collective13CollectiveMmaINS1_34MainloopSm90TmaGmmaWarpSpecializedILi2ENS5_IJNS4_1CILi2EEENSA_ILi4EEENSA_ILi1EEEEEENS1_35KernelTmaWarpSpecializedCooperativeEEENS5_IJNSA_ILi128EEESH_NSA_ILi64EEEEEENS_6half_tENS5_IJSD_llEEESK_SL_NS4_8TiledMMAINS4_8MMA_AtomIJNS4_4SM904GMMA26MMA_64x128x16_F32F16F16_SSILNSP_5MajorE1ELSR_1ELNSP_7ScaleInE1ELSS_1EEEEEENS4_6LayoutINS5_IJSB_SD_SD_EEENS5_IJSD_NSA_ILi0EEESX_EEEEENS5_IJNS4_10UnderscoreES10_S10_EEEEENS4_23SM90_TMA_LOAD_MULTICASTENS4_14ComposedLayoutINS4_7SwizzleILi3ELi4ELi3EEENS4_18smem_ptr_flag_bitsILi16EEENSV_INS5_IJSI_NSA_ILi8EEEEEENS5_IJSD_SI_EEEEEEEvNS4_8identityES13_S1D_vS1E_EENS_8epilogue10collective6detail29Sm90TmaWarpSpecializedAdapterINS1H_15DefaultEpilogueISK_NS5_IJlSD_lEEES1L_NS1G_6thread17LinearCombinationISK_Li1EffLNS1M_9ScaleType4KindE0ELNS_15FloatRoundStyleE2ESK_EENS1_15EpilogueDefaultEEEEEvvEEEEvNT_6ParamsE)
        /*0008*/ 	.word	0x000000a8


	//----- nvinfo : EIATTR_FRAME_SIZE
	.align		4
.L_15:
        /*000c*/ 	.byte	0x04, 0x11
        /*000e*/ 	.short	(.L_17 - .L_16)
	.align		4
.L_16:
        /*0010*/ 	.word	index@(_ZN7cutlass13device_kernelINS_4gemm6kernel13GemmUniversalIN4cute5tupleIJiiiiEEENS1_10collective13CollectiveMmaINS1_34MainloopSm90TmaGmmaWarpSpecializedILi2ENS5_IJNS4_1CILi2EEENSA_ILi4EEENSA_ILi1EEEEEENS1_35KernelTmaWarpSpecializedCooperativeEEENS5_IJNSA_ILi128EEESH_NSA_ILi64EEEEEENS_6half_tENS5_IJSD_llEEESK_SL_NS4_8TiledMMAINS4_8MMA_AtomIJNS4_4SM904GMMA26MMA_64x128x16_F32F16F16_SSILNSP_5MajorE1ELSR_1ELNSP_7ScaleInE1ELSS_1EEEEEENS4_6LayoutINS5_IJSB_SD_SD_EEENS5_IJSD_NSA_ILi0EEESX_EEEEENS5_IJNS4_10UnderscoreES10_S10_EEEEENS4_23SM90_TMA_LOAD_MULTICASTENS4_14ComposedLayoutINS4_7SwizzleILi3ELi4ELi3EEENS4_18smem_ptr_flag_bitsILi16EEENSV_INS5_IJSI_NSA_ILi8EEEEEENS5_IJSD_SI_EEEEEEEvNS4_8identityES13_S1D_vS1E_EENS_8epilogue10collective6detail29Sm90TmaWarpSpecializedAdapterINS1H_15DefaultEpilogueISK_NS5_IJlSD_lEEES1L_NS1G_6thread17LinearCombinationISK_Li1EffLNS1M_9ScaleType4KindE0ELNS_15FloatRoundStyleE2ESK_EENS1_15EpilogueDefaultEEEEEvvEEEEvNT_6ParamsE)
        /*0014*/ 	.word	0x00000000


	//----- nvinfo : EIATTR_MIN_STACK_SIZE
	.align		4
.L_17:
        /*0018*/ 	.byte	0x04, 0x12
        /*001a*/ 	.short	(.L_19 - .L_18)
	.align		4
.L_18:
        /*001c*/ 	.word	index@(_ZN7cutlass13device_kernelINS_4gemm6kernel13GemmUniversalIN4cute5tupleIJiiiiEEENS1_10collective13CollectiveMmaINS1_34MainloopSm90TmaGmmaWarpSpecializedILi2ENS5_IJNS4_1CILi2EEENSA_ILi4EEENSA_ILi1EEEEEENS1_35KernelTmaWarpSpecializedCooperativeEEENS5_IJNSA_ILi128EEESH_NSA_ILi64EEEEEENS_6half_tENS5_IJSD_llEEESK_SL_NS4_8TiledMMAINS4_8MMA_AtomIJNS4_4SM904GMMA26MMA_64x128x16_F32F16F16_SSILNSP_5MajorE1ELSR_1ELNSP_7ScaleInE1ELSS_1EEEEEENS4_6LayoutINS5_IJSB_SD_SD_EEENS5_IJSD_NSA_ILi0EEESX_EEEEENS5_IJNS4_10UnderscoreES10_S10_EEEEENS4_23SM90_TMA_LOAD_MULTICASTENS4_14ComposedLayoutINS4_7SwizzleILi3ELi4ELi3EEENS4_18smem_ptr_flag_bitsILi16EEENSV_INS5_IJSI_NSA_ILi8EEEEEENS5_IJSD_SI_EEEEEEEvNS4_8identityES13_S1D_vS1E_EENS_8epilogue10collective6detail29Sm90TmaWarpSpecializedAdapterINS1H_15DefaultEpilogueISK_NS5_IJlSD_lEEES1L_NS1G_6thread17LinearCombinationISK_Li1EffLNS1M_9ScaleType4KindE0ELNS_15FloatRoundStyleE2ESK_EENS1_15EpilogueDefaultEEEEEvvEEEEvNT_6ParamsE)
        /*0020*/ 	.word	0x00000000
.L_19:


//--------------------- .nv.compat                --------------------------
	.section	.nv.compat,"",@"SHT_CUDA_COMPAT_INFO"
	.align	4
        /*0000*/ 	.byte	0x02, 0x09, 0x01, 0x00, 0x02, 0x02, 0x04, 0x00, 0x02, 0x05, 0x05, 0x00, 0x03, 0x07, 0x01, 0x01
        /*0010*/ 	.byte	0x02, 0x03, 0x01, 0x00, 0x02, 0x06, 0x01, 0x00, 0x04, 0x0b, 0x08, 0x00, 0x00, 0x00, 0x00, 0x00
        /*0020*/ 	.byte	0x00, 0x00, 0x00, 0x00


//--------------------- .nv.info._ZN7cutlass13device_kernelINS_4gemm6kernel13GemmUniversalIN4cute5tupleIJiiiiEEENS1_10collective13CollectiveMmaINS1_34MainloopSm90TmaGmmaWarpSpecializedILi2ENS5_IJNS4_1CILi2EEENSA_ILi4EEENSA_ILi1EEEEEENS1_35KernelTmaWarpSpecializedCooperativeEEENS5_IJNSA_ILi128EEESH_NSA_ILi64EEEEEENS_6half_tENS5_IJSD_llEEESK_SL_NS4_8TiledMMAINS4_8MMA_AtomIJNS4_4SM904GMMA26MMA_64x128x16_F32F16F16_SSILNSP_5MajorE1ELSR_1ELNSP_7ScaleInE1ELSS_1EEEEEENS4_6LayoutINS5_IJSB_SD_SD_EEENS5_IJSD_NSA_ILi0EEESX_EEEEENS5_IJNS4_10UnderscoreES10_S10_EEEEENS4_23SM90_TMA_LOAD_MULTICASTENS4_14ComposedLayoutINS4_7SwizzleILi3ELi4ELi3EEENS4_18smem_ptr_flag_bitsILi16EEENSV_INS5_IJSI_NSA_ILi8EEEEEENS5_IJSD_SI_EEEEEEEvNS4_8identityES13_S1D_vS1E_EENS_8epilogue10collective6detail29Sm90TmaWarpSpecializedAdapterINS1H_15DefaultEpilogueISK_NS5_IJlSD_lEEES1L_NS1G_6thread17LinearCombinationISK_Li1EffLNS1M_9ScaleType4KindE0ELNS_15FloatRoundStyleE2ESK_EENS1_15EpilogueDefaultEEEEEvvEEEEvNT_6ParamsE --------------------------
	.section	.nv.info._ZN7cutlass13device_kernelINS_4gemm6kernel13GemmUniversalIN4cute5tupleIJiiiiEEENS1_10collective13CollectiveMmaINS1_34MainloopSm90TmaGmmaWarpSpecializedILi2ENS5_IJNS4_1CILi2EEENSA_ILi4EEENSA_ILi1EEEEEENS1_35KernelTmaWarpSpecializedCooperativeEEENS5_IJNSA_ILi128EEESH_NSA_ILi64EEEEEENS_6half_tENS5_IJSD_llEEESK_SL_NS4_8TiledMMAINS4_8MMA_AtomIJNS4_4SM904GMMA26MMA_64x128x16_F32F16F16_SSILNSP_5MajorE1ELSR_1ELNSP_7ScaleInE1ELSS_1EEEEEENS4_6LayoutINS5_IJSB_SD_SD_EEENS5_IJSD_NSA_ILi0EEESX_EEEEENS5_IJNS4_10UnderscoreES10_S10_EEEEENS4_23SM90_TMA_LOAD_MULTICASTENS4_14ComposedLayoutINS4_7SwizzleILi3ELi4ELi3EEENS4_18smem_ptr_flag_bitsILi16EEENSV_INS5_IJSI_NSA_ILi8EEEEEENS5_IJSD_SI_EEEEEEEvNS4_8identityES13_S1D_vS1E_EENS_8epilogue10collective6detail29Sm90TmaWarpSpecializedAdapterINS1H_15DefaultEpilogueISK_NS5_IJlSD_lEEES1L_NS1G_6thread17LinearCombinationISK_Li1EffLNS1M_9ScaleType4KindE0ELNS_15FloatRoundStyleE2ESK_EENS1_15EpilogueDefaultEEEEEvvEEEEvNT_6ParamsE,"",@"SHT_CUDA_INFO"
	.sectionflags	@""
	.align	4


	//----- nvinfo : EIATTR_CUDA_API_VERSION
	.align		4
        /*0000*/ 	.byte	0x04, 0x37
        /*0002*/ 	.short	(.L_21 - .L_20)
.L_20:
        /*0004*/ 	.word	0x00000082


	//----- nvinfo : EIATTR_KPARAM_INFO
	.align		4
.L_21:
        /*0008*/ 	.byte	0x04, 0x17
        /*000a*/ 	.short	(.L_23 - .L_22)
.L_22:
        /*000c*/ 	.word	0x00000000
        /*0010*/ 	.short	0x0000
        /*0012*/ 	.short	0x0070
        /*0014*/ 	.byte	0x00, 0xf0, 0x01, 0x10


	//----- nvinfo : EIATTR_SPARSE_MMA_MASK
	.align		4
.L_23:
        /*0018*/ 	.byte	0x03, 0x50
        /*001a*/ 	.short	0x0000


	//----- nvinfo : EIATTR_MAXREG_COUNT
	.align		4
        /*001c*/ 	.byte	0x03, 0x1b
        /*001e*/ 	.short	0x00a8


	//----- nvinfo : EIATTR_NUM_BARRIERS
	.align		4
        /*0020*/ 	.byte	0x02, 0x4c
        /*0022*/ 	.byte	0x01
	.zero		1


	//----- nvinfo : EIATTR_EXTERNS
	.align		4
        /*0024*/ 	.byte	0x04, 0x0f
        /*0026*/ 	.short	(.L_25 - .L_24)


	//   ....[0]....
	.align		4
.L_24:
        /*0028*/ 	.word	index@(__assertfail)


	//----- nvinfo : EIATTR_MERCURY_ISA_VERSION
	.align		4
.L_25:
        /*002c*/ 	.byte	0x03, 0x5f
        /*002e*/ 	.short	0x0101


	//----- nvinfo : EIATTR_INT_WARP_WIDE_INSTR_OFFSETS
	.align		4
        /*0030*/ 	.byte	0x04, 0x31
        /*0032*/ 	.short	(.L_27 - .L_26)


	//   ....[0]....
.L_26:
        /*0034*/ 	.word	0x00000440


	//   ....[1]....
        /*0038*/ 	.word	0x00000460


	//   ....[2]....
        /*003c*/ 	.word	0x00000640


	//   ....[3]....
        /*0040*/ 	.word	0x00001eb0


	//----- nvinfo : EIATTR_COOP_GROUP_MASK_REGIDS
	.align		4
.L_27:
        /*0044*/ 	.byte	0x04, 0x29
        /*0046*/ 	.short	(.L_29 - .L_28)


	//   ....[0]....
.L_28:
        /*0048*/ 	.word	0xffffffff


	//   ....[1]....
        /*004c*/ 	.word	0xffffffff


	//   ....[2]....
        /*0050*/ 	.word	0xffffffff


	//   ....[3]....
        /*0054*/ 	.word	0xffffffff


	//   ....[4]....
        /*0058*/ 	.word	0xffffffff


	//   ....[5]....
        /*005c*/ 	.word	0xffffffff


	//----- nvinfo : EIATTR_COOP_GROUP_INSTR_OFFSETS
	.align		4
.L_29:
        /*0060*/ 	.byte	0x04, 0x28
        /*0062*/ 	.short	(.L_31 - .L_30)


	//   ....[0]....
.L_30:
        /*0064*/ 	.word	0x00000060


	//   ....[1]....
        /*0068*/ 	.word	0x00000070


	//   ....[2]....
        /*006c*/ 	.word	0x00000130


	//   ....[3]....
        /*0070*/ 	.word	0x00000290


	//   ....[4]....
        /*0074*/ 	.word	0x000007c0


	//   ....[5]....
        /*0078*/ 	.word	0x00001440


	//----- nvinfo : EIATTR_REG_RECONFIG
	.align		4
.L_31:
        /*007c*/ 	.byte	0x01, 0x54
	.zero		2


	//----- nvinfo : EIATTR_SYSCALL_OFFSETS
	.align		4
        /*0080*/ 	.byte	0x04, 0x46
        /*0082*/ 	.short	(.L_33 - .L_32)


	//   ....[0]....
.L_32:
        /*0084*/ 	.word	0x00001620


	//----- nvinfo : EIATTR_MBARRIER_INSTR_OFFSETS
	.align		4
.L_33:
        /*0088*/ 	.byte	0x04, 0x39
        /*008a*/ 	.short	(.L_35 - .L_34)


	//   ....[0]....
.L_34:
        /*008c*/ 	.word	0x00000230
        /*0090*/ 	.word	0x000000ff
        /*0094*/ 	.word	0x00000000
        /*0098*/ 	.short	0x0100
        /*009a*/ 	.byte	0x08
	.zero		1


	//   ....[1]....
        /*009c*/ 	.word	0x00000240
        /*00a0*/ 	.word	0x000000ff
        /*00a4*/ 	.word	0x00000010
        /*00a8*/ 	.short	0x0100
        /*00aa*/ 	.byte	0x08
	.zero		1


	//   ....[2]....
        /*00ac*/ 	.word	0x00000250
        /*00b0*/ 	.word	0x000000ff
        /*00b4*/ 	.word	0x00000008
        /*00b8*/ 	.short	0x0100
        /*00ba*/ 	.byte	0x08
	.zero		1


	//   ....[3]....
        /*00bc*/ 	.word	0x00000260
        /*00c0*/ 	.word	0x000000ff
        /*00c4*/ 	.word	0x00000018
        /*00c8*/ 	.short	0x0100
        /*00ca*/ 	.byte	0x08
	.zero		1


	//   ....[4]....
        /*00cc*/ 	.word	0x000006d0
        /*00d0*/ 	.word	0x000000ff
        /*00d4*/ 	.word	0x00000030
        /*00d8*/ 	.short	0x0100
        /*00da*/ 	.byte	0x06
	.zero		1


	//   ....[5]....
        /*00dc*/ 	.word	0x00000760
        /*00e0*/ 	.word	0x000000ff
        /*00e4*/ 	.word	0x00000038
        /*00e8*/ 	.short	0x0100
        /*00ea*/ 	.byte	0x06
	.zero		1


	//   ....[6]....
        /*00ec*/ 	.word	0x000016e0
        /*00f0*/ 	.word	0x00000003
        /*00f4*/ 	.word	0x00000000
        /*00f8*/ 	.short	0x010a
        /*00fa*/ 	.byte	0x3f
	.zero		1


	//   ....[7]....
        /*00fc*/ 	.word	0x00001740
        /*0100*/ 	.word	0x00000003
        /*0104*/ 	.word	0x00000000
        /*0108*/ 	.short	0x010a
        /*010a*/ 	.byte	0x3f
	.zero		1


	//   ....[8]....
        /*010c*/ 	.word	0x00001ac0
        /*0110*/ 	.word	0x00000005
        /*0114*/ 	.word	0x00000000
        /*0118*/ 	.short	0x010a
        /*011a*/ 	.byte	0x3f
	.zero		1


	//   ....[9]....
        /*011c*/ 	.word	0x00001b00
        /*0120*/ 	.word	0x00000005
        /*0124*/ 	.word	0x00000000
        /*0128*/ 	.short	0x010a
        /*012a*/ 	.byte	0x3f
	.zero		1


	//   ....[10]....
        /*012c*/ 	.word	0x00001d60
        /*0130*/ 	.word	0x00000004
        /*0134*/ 	.word	0x00000000
        /*0138*/ 	.short	0x0101
        /*013a*/ 	.byte	0x3f
	.zero		1


	//   ....[11]....
        /*013c*/ 	.word	0x00001f20
        /*0140*/ 	.word	0x00000000
        /*0144*/ 	.word	0x00000000
        /*0148*/ 	.short	0x0101
        /*014a*/ 	.byte	0x3f
	.zero		1


	//   ....[12]....
        /*014c*/ 	.word	0x00007150
        /*0150*/ 	.word	0x00000014
        /*0154*/ 	.word	0x00000010
        /*0158*/ 	.short	0x010a
        /*015a*/ 	.byte	0x3f
	.zero		1


	//   ....[13]....
        /*015c*/ 	.word	0x00007600
        /*0160*/ 	.word	0x00000004
        /*0164*/ 	.word	0x00000038
        /*0168*/ 	.short	0x0101
        /*016a*/ 	.byte	0x3f
	.zero		1


	//   ....[14]....
        /*016c*/ 	.word	0x00007d20
        /*0170*/ 	.word	0x00000005
        /*0174*/ 	.word	0x00000000
        /*0178*/ 	.short	0x010a
        /*017a*/ 	.byte	0x3f
	.zero		1


	//   ....[15]....
        /*017c*/ 	.word	0x00007da0
        /*0180*/ 	.word	0x00000009
        /*0184*/ 	.word	0x00000000
        /*0188*/ 	.short	0x010a
        /*018a*/ 	.byte	0x3f
	.zero		1


	//   ....[16]....
        /*018c*/ 	.word	0x00007e00
        /*0190*/ 	.word	0x00000003
        /*0194*/ 	.word	0x00000000
        /*0198*/ 	.short	0x010a
        /*019a*/ 	.byte	0x3f
	.zero		1


	//   ....[17]....
        /*019c*/ 	.word	0x00007e50
        /*01a0*/ 	.word	0x00000005
        /*01a4*/ 	.word	0x00000000
        /*01a8*/ 	.short	0x010a
        /*01aa*/ 	.byte	0x3f
	.zero		1


	//   ....[18]....
        /*01ac*/ 	.word	0x00007f20
        /*01b0*/ 	.word	0x00000014
        /*01b4*/ 	.word	0x00000010
        /*01b8*/ 	.short	0x010a
        /*01ba*/ 	.byte	0x3f
	.zero		1


	//   ....[19]....
        /*01bc*/ 	.word	0x00007ff0
        /*01c0*/ 	.word	0x00000005
        /*01c4*/ 	.word	0x00000000
        /*01c8*/ 	.short	0x010a
        /*01ca*/ 	.byte	0x3f
	.zero		1


	//----- nvinfo : EIATTR_NUM_MBARRIERS
	.align		4
.L_35:
        /*01cc*/ 	.byte	0x03, 0x38
        /*01ce*/ 	.short	0x0006


	//----- nvinfo : EIATTR_EXIT_INSTR_OFFSETS
	.align		4
        /*01d0*/ 	.byte	0x04, 0x1c
        /*01d2*/ 	.short	(.L_37 - .L_36)


	//   ....[0]....
.L_36:
        /*01d4*/ 	.word	0x00000990


	//   ....[1]....
        /*01d8*/ 	.word	0x000011a0


	//   ....[2]....
        /*01dc*/ 	.word	0x000067c0


	//   ....[3]....
        /*01e0*/ 	.word	0x00006d20


	//   ....[4]....
        /*01e4*/ 	.word	0x00007df0


	//----- nvinfo : EIATTR_MAX_THREADS
	.align		4
.L_37:
        /*01e8*/ 	.byte	0x04, 0x05
        /*01ea*/ 	.short	(.L_39 - .L_38)
.L_38:
        /*01ec*/ 	.word	0x00000180
        /*01f0*/ 	.word	0x00000001
        /*01f4*/ 	.word	0x00000001


	//----- nvinfo : EIATTR_CRS_STACK_SIZE
	.align		4
.L_39:
        /*01f8*/ 	.byte	0x04, 0x1e
        /*01fa*/ 	.short	(.L_41 - .L_40)
.L_40:
        /*01fc*/ 	.word	0x00000000


	//----- nvinfo : EIATTR_CBANK_PARAM_SIZE
	.align		4
.L_41:
        /*0200*/ 	.byte	0x03, 0x19
        /*0202*/ 	.short	0x0470


	//----- nvinfo : EIATTR_PARAM_CBANK
	.align		4
        /*0204*/ 	.byte	0x04, 0x0a
        /*0206*/ 	.short	(.L_43 - .L_42)
	.align		4
.L_42:
        /*0208*/ 	.word	index@(.nv.constant0._ZN7cutlass13device_kernelINS_4gemm6kernel13GemmUniversalIN4cute5tupleIJiiiiEEENS1_10collective13CollectiveMmaINS1_34MainloopSm90TmaGmmaWarpSpecializedILi2ENS5_IJNS4_1CILi2EEENSA_ILi4EEENSA_ILi1EEEEEENS1_35KernelTmaWarpSpecializedCooperativeEEENS5_IJNSA_ILi128EEESH_NSA_ILi64EEEEEENS_6half_tENS5_IJSD_llEEESK_SL_NS4_8TiledMMAINS4_8MMA_AtomIJNS4_4SM904GMMA26MMA_64x128x16_F32F16F16_SSILNSP_5MajorE1ELSR_1ELNSP_7ScaleInE1ELSS_1EEEEEENS4_6LayoutINS5_IJSB_SD_SD_EEENS5_IJSD_NSA_ILi0EEESX_EEEEENS5_IJNS4_10UnderscoreES10_S10_EEEEENS4_23SM90_TMA_LOAD_MULTICASTENS4_14ComposedLayoutINS4_7SwizzleILi3ELi4ELi3EEENS4_18smem_ptr_flag_bitsILi16EEENSV_INS5_IJSI_NSA_ILi8EEEEEENS5_IJSD_SI_EEEEEEEvNS4_8identityES13_S1D_vS1E_EENS_8epilogue10collective6detail29Sm90TmaWarpSpecializedAdapterINS1H_15DefaultEpilogueISK_NS5_IJlSD_lEEES1L_NS1G_6thread17LinearCombinationISK_Li1EffLNS1M_9ScaleType4KindE0ELNS_15FloatRoundStyleE2ESK_EENS1_15EpilogueDefaultEEEEEvvEEEEvNT_6ParamsE)
        /*020c*/ 	.short	0x0210
        /*020e*/ 	.short	0x0470


	//----- nvinfo : EIATTR_SW_WAR
	.align		4
.L_43:
        /*0210*/ 	.byte	0x04, 0x36
        /*0212*/ 	.short	(.L_45 - .L_44)
.L_44:
        /*0214*/ 	.word	0x00000008
.L_45:


//--------------------- .nv.callgraph             --------------------------
	.section	.nv.callgraph,"",@"SHT_CUDA_CALLGRAPH"
	.align	4
	.sectionentsize	8
	.align		4
        /*0000*/ 	.word	0x00000000
	.align		4
        /*0004*/ 	.word	0xffffffff
	.align		4
        /*0008*/ 	.word	index@(_ZN7cutlass13device_kernelINS_4gemm6kernel13GemmUniversalIN4cute5tupleIJiiiiEEENS1_10collective13CollectiveMmaINS1_34MainloopSm90TmaGmmaWarpSpecializedILi2ENS5_IJNS4_1CILi2EEENSA_ILi4EEENSA_ILi1EEEEEENS1_35KernelTmaWarpSpecializedCooperativeEEENS5_IJNSA_ILi128EEESH_NSA_ILi64EEEEEENS_6half_tENS5_IJSD_llEEESK_SL_NS4_8TiledMMAINS4_8MMA_AtomIJNS4_4SM904GMMA26MMA_64x128x16_F32F16F16_SSILNSP_5MajorE1ELSR_1ELNSP_7ScaleInE1ELSS_1EEEEEENS4_6LayoutINS5_IJSB_SD_SD_EEENS5_IJSD_NSA_ILi0EEESX_EEEEENS5_IJNS4_10UnderscoreES10_S10_EEEEENS4_23SM90_TMA_LOAD_MULTICASTENS4_14ComposedLayoutINS4_7SwizzleILi3ELi4ELi3EEENS4_18smem_ptr_flag_bitsILi16EEENSV_INS5_IJSI_NSA_ILi8EEEEEENS5_IJSD_SI_EEEEEEEvNS4_8identityES13_S1D_vS1E_EENS_8epilogue10collective6detail29Sm90TmaWarpSpecializedAdapterINS1H_15DefaultEpilogueISK_NS5_IJlSD_lEEES1L_NS1G_6thread17LinearCombinationISK_Li1EffLNS1M_9ScaleType4KindE0ELNS_15FloatRoundStyleE2ESK_EENS1_15EpilogueDefaultEEEEEvvEEEEvNT_6ParamsE)
	.align		4
        /*000c*/ 	.word	index@(__assertfail)
	.align		4
        /*0010*/ 	.word	0x00000000
	.align		4
        /*0014*/ 	.word	0xfffffffe
	.align		4
        /*0018*/ 	.word	0x00000000
	.align		4
        /*001c*/ 	.word	0xfffffffd
	.align		4
        /*0020*/ 	.word	0x00000000
	.align		4
        /*0024*/ 	.word	0xfffffffc


//--------------------- .nv.constant4             --------------------------
	.section	.nv.constant4,"a",@progbits
	.align	8
	.align		8
.nv.constant4:
        /*0000*/ 	.dword	__assertfail
	.align		8
        /*0008*/ 	.dword	__unnamed_1
	.align		8
        /*0010*/ 	.dword	_ZN40_INTERNAL_8065c3c9_4_k_cu_202800c5_256334cuda3std3__45__cpo5beginE
	.align		8
        /*0018*/ 	.dword	_ZN40_INTERNAL_8065c3c9_4_k_cu_202800c5_256334cuda3std3__45__cpo3endE
	.align		8
        /*0020*/ 	.dword	_ZN40_INTERNAL_8065c3c9_4_k_cu_202800c5_256334cuda3std3__45__cpo6cbeginE
	.align		8
        /*0028*/ 	.dword	_ZN40_INTERNAL_8065c3c9_4_k_cu_202800c5_256334cuda3std3__45__cpo4cendE
	.align		8
        /*0030*/ 	.dword	_ZN40_INTERNAL_8065c3c9_4_k_cu_202800c5_256334cuda3std3__442_GLOBAL__N__8065c3c9_4_k_cu_202800c5_256336ignoreE
	.align		8
        /*0038*/ 	.dword	_ZN40_INTERNAL_8065c3c9_4_k_cu_202800c5_256334cuda3std3__419piecewise_constructE
	.align		8
        /*0040*/ 	.dword	_ZN40_INTERNAL_8065c3c9_4_k_cu_202800c5_256334cuda3std3__48in_placeE
	.align		8
        /*0048*/ 	.dword	_ZN40_INTERNAL_8065c3c9_4_k_cu_202800c5_256334cuda3std6ranges3__45__cpo4swapE
	.align		8
        /*0050*/ 	.dword	_ZN40_INTERNAL_8065c3c9_4_k_cu_202800c5_256334cuda3std6ranges3__45__cpo9iter_moveE
	.align		8
        /*0058*/ 	.dword	_ZN40_INTERNAL_8065c3c9_4_k_cu_202800c5_256334cute7productE
	.align		8
        /*0060*/ 	.dword	_ZN40_INTERNAL_8065c3c9_4_k_cu_202800c5_256334cute1_E
	.align		8
        /*0068*/ 	.dword	$str$22
	.align		8
        /*0070*/ 	.dword	$str$23


//--------------------- .text._ZN7cutlass13device_kernelINS_4gemm6kernel13GemmUniversalIN4cute5tupleIJiiiiEEENS1_10collective13CollectiveMmaINS1_34MainloopSm90TmaGmmaWarpSpecializedILi2ENS5_IJNS4_1CILi2EEENSA_ILi4EEENSA_ILi1EEEEEENS1_35KernelTmaWarpSpecializedCooperativeEEENS5_IJNSA_ILi128EEESH_NSA_ILi64EEEEEENS_6half_tENS5_IJSD_llEEESK_SL_NS4_8TiledMMAINS4_8MMA_AtomIJNS4_4SM904GMMA26MMA_64x128x16_F32F16F16_SSILNSP_5MajorE1ELSR_1ELNSP_7ScaleInE1ELSS_1EEEEEENS4_6LayoutINS5_IJSB_SD_SD_EEENS5_IJSD_NSA_ILi0EEESX_EEEEENS5_IJNS4_10UnderscoreES10_S10_EEEEENS4_23SM90_TMA_LOAD_MULTICASTENS4_14ComposedLayoutINS4_7SwizzleILi3ELi4ELi3EEENS4_18smem_ptr_flag_bitsILi16EEENSV_INS5_IJSI_NSA_ILi8EEEEEENS5_IJSD_SI_EEEEEEEvNS4_8identityES13_S1D_vS1E_EENS_8epilogue10collective6detail29Sm90TmaWarpSpecializedAdapterINS1H_15DefaultEpilogueISK_NS5_IJlSD_lEEES1L_NS1G_6thread17LinearCombinationISK_Li1EffLNS1M_9ScaleType4KindE0ELNS_15FloatRoundStyleE2ESK_EENS1_15EpilogueDefaultEEEEEvvEEEEvNT_6ParamsE --------------------------
	.section	.text._ZN7cutlass13device_kernelINS_4gemm6kernel13GemmUniversalIN4cute5tupleIJiiiiEEENS1_10collective13CollectiveMmaINS1_34MainloopSm90TmaGmmaWarpSpecializedILi2ENS5_IJNS4_1CILi2EEENSA_ILi4EEENSA_ILi1EEEEEENS1_35KernelTmaWarpSpecializedCooperativeEEENS5_IJNSA_ILi128EEESH_NSA_ILi64EEEEEENS_6half_tENS5_IJSD_llEEESK_SL_NS4_8TiledMMAINS4_8MMA_AtomIJNS4_4SM904GMMA26MMA_64x128x16_F32F16F16_SSILNSP_5MajorE1ELSR_1ELNSP_7ScaleInE1ELSS_1EEEEEENS4_6LayoutINS5_IJSB_SD_SD_EEENS5_IJSD_NSA_ILi0EEESX_EEEEENS5_IJNS4_10UnderscoreES10_S10_EEEEENS4_23SM90_TMA_LOAD_MULTICASTENS4_14ComposedLayoutINS4_7SwizzleILi3ELi4ELi3EEENS4_18smem_ptr_flag_bitsILi16EEENSV_INS5_IJSI_NSA_ILi8EEEEEENS5_IJSD_SI_EEEEEEEvNS4_8identityES13_S1D_vS1E_EENS_8epilogue10collective6detail29Sm90TmaWarpSpecializedAdapterINS1H_15DefaultEpilogueISK_NS5_IJlSD_lEEES1L_NS1G_6thread17LinearCombinationISK_Li1EffLNS1M_9ScaleType4KindE0ELNS_15FloatRoundStyleE2ESK_EENS1_15EpilogueDefaultEEEEEvvEEEEvNT_6ParamsE,"ax",@progbits
	.align	128
.text._ZN7cutlass13device_kernelINS_4gemm6kernel13GemmUniversalIN4cute5tupleIJiiiiEEENS1_10collective13CollectiveMmaINS1_34MainloopSm90TmaGmmaWarpSpecializedILi2ENS5_IJNS4_1CILi2EEENSA_ILi4EEENSA_ILi1EEEEEENS1_35KernelTmaWarpSpecializedCooperativeEEENS5_IJNSA_ILi128EEESH_NSA_ILi64EEEEEENS_6half_tENS5_IJSD_llEEESK_SL_NS4_8TiledMMAINS4_8MMA_AtomIJNS4_4SM904GMMA26MMA_64x128x16_F32F16F16_SSILNSP_5MajorE1ELSR_1ELNSP_7ScaleInE1ELSS_1EEEEEENS4_6LayoutINS5_IJSB_SD_SD_EEENS5_IJSD_NSA_ILi0EEESX_EEEEENS5_IJNS4_10UnderscoreES10_S10_EEEEENS4_23SM90_TMA_LOAD_MULTICASTENS4_14ComposedLayoutINS4_7SwizzleILi3ELi4ELi3EEENS4_18smem_ptr_flag_bitsILi16EEENSV_INS5_IJSI_NSA_ILi8EEEEEENS5_IJSD_SI_EEEEEEEvNS4_8identityES13_S1D_vS1E_EENS_8epilogue10collective6detail29Sm90TmaWarpSpecializedAdapterINS1H_15DefaultEpilogueISK_NS5_IJlSD_lEEES1L_NS1G_6thread17LinearCombinationISK_Li1EffLNS1M_9ScaleType4KindE0ELNS_15FloatRoundStyleE2ESK_EENS1_15EpilogueDefaultEEEEEvvEEEEvNT_6ParamsE:
        .type           _ZN7cutlass13device_kernelINS_4gemm6kernel13GemmUniversalIN4cute5tupleIJiiiiEEENS1_10collective13CollectiveMmaINS1_34MainloopSm90TmaGmmaWarpSpecializedILi2ENS5_IJNS4_1CILi2EEENSA_ILi4EEENSA_ILi1EEEEEENS1_35KernelTmaWarpSpecializedCooperativeEEENS5_IJNSA_ILi128EEESH_NSA_ILi64EEEEEENS_6half_tENS5_IJSD_llEEESK_SL_NS4_8TiledMMAINS4_8MMA_AtomIJNS4_4SM904GMMA26MMA_64x128x16_F32F16F16_SSILNSP_5MajorE1ELSR_1ELNSP_7ScaleInE1ELSS_1EEEEEENS4_6LayoutINS5_IJSB_SD_SD_EEENS5_IJSD_NSA_ILi0EEESX_EEEEENS5_IJNS4_10UnderscoreES10_S10_EEEEENS4_23SM90_TMA_LOAD_MULTICASTENS4_14ComposedLayoutINS4_7SwizzleILi3ELi4ELi3EEENS4_18smem_ptr_flag_bitsILi16EEENSV_INS5_IJSI_NSA_ILi8EEEEEENS5_IJSD_SI_EEEEEEEvNS4_8identityES13_S1D_vS1E_EENS_8epilogue10collective6detail29Sm90TmaWarpSpecializedAdapterINS1H_15DefaultEpilogueISK_NS5_IJlSD_lEEES1L_NS1G_6thread17LinearCombinationISK_Li1EffLNS1M_9ScaleType4KindE0ELNS_15FloatRoundStyleE2ESK_EENS1_15EpilogueDefaultEEEEEvvEEEEvNT_6ParamsE,@function
        .size           _ZN7cutlass13device_kernelINS_4gemm6kernel13GemmUniversalIN4cute5tupleIJiiiiEEENS1_10collective13CollectiveMmaINS1_34MainloopSm90TmaGmmaWarpSpecializedILi2ENS5_IJNS4_1CILi2EEENSA_ILi4EEENSA_ILi1EEEEEENS1_35KernelTmaWarpSpecializedCooperativeEEENS5_IJNSA_ILi128EEESH_NSA_ILi64EEEEEENS_6half_tENS5_IJSD_llEEESK_SL_NS4_8TiledMMAINS4_8MMA_AtomIJNS4_4SM904GMMA26MMA_64x128x16_F32F16F16_SSILNSP_5MajorE1ELSR_1ELNSP_7ScaleInE1ELSS_1EEEEEENS4_6LayoutINS5_IJSB_SD_SD_EEENS5_IJSD_NSA_ILi0EEESX_EEEEENS5_IJNS4_10UnderscoreES10_S10_EEEEENS4_23SM90_TMA_LOAD_MULTICASTENS4_14ComposedLayoutINS4_7SwizzleILi3ELi4ELi3EEENS4_18smem_ptr_flag_bitsILi16EEENSV_INS5_IJSI_NSA_ILi8EEEEEENS5_IJSD_SI_EEEEEEEvNS4_8identityES13_S1D_vS1E_EENS_8epilogue10collective6detail29Sm90TmaWarpSpecializedAdapterINS1H_15DefaultEpilogueISK_NS5_IJlSD_lEEES1L_NS1G_6thread17LinearCombinationISK_Li1EffLNS1M_9ScaleType4KindE0ELNS_15FloatRoundStyleE2ESK_EENS1_15EpilogueDefaultEEEEEvvEEEEvNT_6ParamsE,(.L_x_193 - _ZN7cutlass13device_kernelINS_4gemm6kernel13GemmUniversalIN4cute5tupleIJiiiiEEENS1_10collective13CollectiveMmaINS1_34MainloopSm90TmaGmmaWarpSpecializedILi2ENS5_IJNS4_1CILi2EEENSA_ILi4EEENSA_ILi1EEEEEENS1_35KernelTmaWarpSpecializedCooperativeEEENS5_IJNSA_ILi128EEESH_NSA_ILi64EEEEEENS_6half_tENS5_IJSD_llEEESK_SL_NS4_8TiledMMAINS4_8MMA_AtomIJNS4_4SM904GMMA26MMA_64x128x16_F32F16F16_SSILNSP_5MajorE1ELSR_1ELNSP_7ScaleInE1ELSS_1EEEEEENS4_6LayoutINS5_IJSB_SD_SD_EEENS5_IJSD_NSA_ILi0EEESX_EEEEENS5_IJNS4_10UnderscoreES10_S10_EEEEENS4_23SM90_TMA_LOAD_MULTICASTENS4_14ComposedLayoutINS4_7SwizzleILi3ELi4ELi3EEENS4_18smem_ptr_flag_bitsILi16EEENSV_INS5_IJSI_NSA_ILi8EEEEEENS5_IJSD_SI_EEEEEEEvNS4_8identityES13_S1D_vS1E_EENS_8epilogue10collective6detail29Sm90TmaWarpSpecializedAdapterINS1H_15DefaultEpilogueISK_NS5_IJlSD_lEEES1L_NS1G_6thread17LinearCombinationISK_Li1EffLNS1M_9ScaleType4KindE0ELNS_15FloatRoundStyleE2ESK_EENS1_15EpilogueDefaultEEEEEvvEEEEvNT_6ParamsE)
        .other          _ZN7cutlass13device_kernelINS_4gemm6kernel13GemmUniversalIN4cute5tupleIJiiiiEEENS1_10collective13CollectiveMmaINS1_34MainloopSm90TmaGmmaWarpSpecializedILi2ENS5_IJNS4_1CILi2EEENSA_ILi4EEENSA_ILi1EEEEEENS1_35KernelTmaWarpSpecializedCooperativeEEENS5_IJNSA_ILi128EEESH_NSA_ILi64EEEEEENS_6half_tENS5_IJSD_llEEESK_SL_NS4_8TiledMMAINS4_8MMA_AtomIJNS4_4SM904GMMA26MMA_64x128x16_F32F16F16_SSILNSP_5MajorE1ELSR_1ELNSP_7ScaleInE1ELSS_1EEEEEENS4_6LayoutINS5_IJSB_SD_SD_EEENS5_IJSD_NSA_ILi0EEESX_EEEEENS5_IJNS4_10UnderscoreES10_S10_EEEEENS4_23SM90_TMA_LOAD_MULTICASTENS4_14ComposedLayoutINS4_7SwizzleILi3ELi4ELi3EEENS4_18smem_ptr_flag_bitsILi16EEENSV_INS5_IJSI_NSA_ILi8EEEEEENS5_IJSD_SI_EEEEEEEvNS4_8identityES13_S1D_vS1E_EENS_8epilogue10collective6detail29Sm90TmaWarpSpecializedAdapterINS1H_15DefaultEpilogueISK_NS5_IJlSD_lEEES1L_NS1G_6thread17LinearCombinationISK_Li1EffLNS1M_9ScaleType4KindE0ELNS_15FloatRoundStyleE2ESK_EENS1_15EpilogueDefaultEEEEEvvEEEEvNT_6ParamsE,@"STO_CUDA_ENTRY STV_DEFAULT"
_ZN7cutlass13device_kernelINS_4gemm6kernel13GemmUniversalIN4cute5tupleIJiiiiEEENS1_10collective13CollectiveMmaINS1_34MainloopSm90TmaGmmaWarpSpecializedILi2ENS5_IJNS4_1CILi2EEENSA_ILi4EEENSA_ILi1EEEEEENS1_35KernelTmaWarpSpecializedCooperativeEEENS5_IJNSA_ILi128EEESH_NSA_ILi64EEEEEENS_6half_tENS5_IJSD_llEEESK_SL_NS4_8TiledMMAINS4_8MMA_AtomIJNS4_4SM904GMMA26MMA_64x128x16_F32F16F16_SSILNSP_5MajorE1ELSR_1ELNSP_7ScaleInE1ELSS_1EEEEEENS4_6LayoutINS5_IJSB_SD_SD_EEENS5_IJSD_NSA_ILi0EEESX_EEEEENS5_IJNS4_10UnderscoreES10_S10_EEEEENS4_23SM90_TMA_LOAD_MULTICASTENS4_14ComposedLayoutINS4_7SwizzleILi3ELi4ELi3EEENS4_18smem_ptr_flag_bitsILi16EEENSV_INS5_IJSI_NSA_ILi8EEEEEENS5_IJSD_SI_EEEEEEEvNS4_8identityES13_S1D_vS1E_EENS_8epilogue10collective6detail29Sm90TmaWarpSpecializedAdapterINS1H_15DefaultEpilogueISK_NS5_IJlSD_lEEES1L_NS1G_6thread17LinearCombinationISK_Li1EffLNS1M_9ScaleType4KindE0ELNS_15FloatRoundStyleE2ESK_EENS1_15EpilogueDefaultEEEEEvvEEEEvNT_6ParamsE:
[----:B------:R-:W0:Y:S01]  /*0000*/  LDC R1, c[0x0][0x28] ;  /* 0x00000a00ff017b82 */ /* 0x000e220000000800 */
[----:B------:R-:W1:Y:S01]  /*0010*/  S2R R95, SR_TID.X ;  /* 0x00000000005f7919 */ /* 0x000e620000002100 */
[----:B------:R-:W-:Y:S01]  /*0020*/  ELECT P0, URZ, PT ;  /* 0x00000000003f782f */ /* 0x000fe20003800000 */
[----:B------:R-:W-:Y:S01]  /*0030*/  BSSY B0, `(.L_x_0) ;  /* 0x000000f000007945 */ /* 0x000fe20003800000 */
[--C-:B-1----:R-:W-:Y:S02]  /*0040*/  SHF.R.U32.HI R0, RZ, 0x5, R95.reuse ;  /* 0x00000005ff007819 */ /* 0x102fe4000001165f */
[----:B------:R-:W-:-:S03]  /*0050*/  SHF.R.U32.HI R6, RZ, 0x7, R95 ;  /* 0x00000007ff067819 */ /* 0x000fc6000001165f */
[----:B------:R-:W1:Y:S04]  /*0060*/  SHFL.IDX PT, R2, R0, RZ, 0x1f ;  /* 0x00001fff00027589 */ /* 0x000e6800000e0000 */
[----:B------:R2:W3:Y:S01]  /*0070*/  SHFL.IDX PT, R5, R6, RZ, 0x1f ;  /* 0x00001fff06057589 */ /* 0x0004e200000e0000 */
[----:B-1----:R-:W-:-:S13]  /*0080*/  ISETP.NE.OR P0, PT, R2, RZ, !P0 ;  /* 0x000000ff0200720c */ /* 0x002fda0004705670 */
[----:B0-23--:R-:W-:Y:S05]  /*0090*/  @P0 BRA `(.L_x_1) ;  /* 0x0000000000200947 */ /* 0x00dfea0003800000 */
[----:B------:R-:W-:Y:S02]  /*00a0*/  ULDC.64 UR4, c[0x0][0x198] ;  /* 0x0000660000047ab9 */ /* 0x000fe40000000a00 */
[----:B------:R-:W-:Y:S02]  /*00b0*/  UIADD3 UR6, UP0, UR4, 0xf0, URZ ;  /* 0x000000f004067890 */ /* 0x000fe4000ff1e03f */
[----:B------:R-:W-:Y:S02]  /*00c0*/  UIADD3 UR4, UP1, UR4, 0x1f0, URZ ;  /* 0x000001f004047890 */ /* 0x000fe4000ff3e03f */
[----:B------:R-:W-:Y:S02]  /*00d0*/  UIADD3.X UR7, URZ, UR5, URZ, UP0, !UPT ;  /* 0x000000053f077290 */ /* 0x000fe400087fe43f */
[----:B------:R-:W-:-:S07]  /*00e0*/  UIADD3.X UR5, URZ, UR5, URZ, UP1, !UPT ;  /* 0x000000053f057290 */ /* 0x000fce0008ffe43f */
[----:B------:R0:W-:Y:S02]  /*00f0*/  UTMACCTL.PF [UR6] ;  /* 0x00000000060079b9 */ /* 0x0001e40008040000 */
[----:B------:R0:W-:Y:S02]  /*0100*/  UTMACCTL.PF [UR4] ;  /* 0x00000000040079b9 */ /* 0x0001e40008040000 */
[----:B0-----:R-:W-:Y:S01]  /*0110*/  NOP ;  /* 0x0000000000007918 */ /* 0x001fe20000000000 */
.L_x_1:
[----:B------:R-:W-:Y:S05]  /*0120*/  BSYNC B0 ;  /* 0x0000000000007941 */ /* 0x000fea0003800000 */
.L_x_0:
[----:B------:R-:W0:Y:S02]  /*0130*/  SHFL.IDX PT, R3, R0, RZ, 0x1f ;  /* 0x00001fff00037589 */ /* 0x000e2400000e0000 */
[----:B0-----:R-:W-:-:S13]  /*0140*/  ISETP.NE.AND P0, PT, R3, RZ, PT ;  /* 0x000000ff0300720c */ /* 0x001fda0003f05270 */
[----:B------:R-:W-:Y:S05]  /*0150*/  @P0 BRA `(.L_x_2) ;  /* 0x0000000000480947 */ /* 0x000fea0003800000 */
[----:B------:R-:W0:Y:S01]  /*0160*/  S2UR UR8, SR_CgaCtaId ;  /* 0x00000000000879c3 */ /* 0x000e220000008800 */
[----:B------:R-:W-:Y:S01]  /*0170*/  UMOV UR4, 0x400 ;  /* 0x0000040000047882 */ /* 0x000fe20000000000 */
[----:B------:R-:W-:Y:S01]  /*0180*/  UMOV UR5, 0x1 ;  /* 0x0000000100057882 */ /* 0x000fe20000000000 */
[----:B------:R-:W-:Y:S01]  /*0190*/  UMOV UR6, 0xa ;  /* 0x0000000a00067882 */ /* 0x000fe20000000000 */
[----:B------:R-:W-:Y:S01]  /*01a0*/  ELECT P0, URZ, PT ;  /* 0x00000000003f782f */ /* 0x000fe20003800000 */
[----:B------:R-:W-:-:S04]  /*01b0*/  UIADD3 UR6, -UR6, 0x100000, URZ ;  /* 0x0010000006067890 */ /* 0x000fc8000fffe13f */
[----:B------:R-:W-:Y:S02]  /*01c0*/  USHF.L.U32 UR7, UR6, 0xb, URZ ;  /* 0x0000000b06077899 */ /* 0x000fe4000800063f */
[----:B------:R-:W-:Y:S02]  /*01d0*/  USHF.L.U32 UR6, UR6, 0x1, URZ ;  /* 0x0000000106067899 */ /* 0x000fe4000800063f */
[----:B0-----:R-:W-:Y:S02]  /*01e0*/  ULEA UR8, UR8, UR4, 0x18 ;  /* 0x0000000408087291 */ /* 0x001fe4000f8ec03f */
[----:B------:R-:W-:-:S04]  /*01f0*/  UIADD3 UR4, -UR5, 0x100000, URZ ;  /* 0x0010000005047890 */ /* 0x000fc8000fffe13f */
[----:B------:R-:W-:Y:S02]  /*0200*/  USHF.L.U32 UR5, UR4, 0xb, URZ ;  /* 0x0000000b04057899 */ /* 0x000fe4000800063f */
[----:B------:R-:W-:Y:S01]  /*0210*/  USHF.L.U32 UR4, UR4, 0x1, URZ ;  /* 0x0000000104047899 */ /* 0x000fe2000800063f */
[----:B------:R-:W0:Y:S11]  /*0220*/  FENCE.VIEW.ASYNC.S ;  /* 0x00000000000073c6 */ /* 0x000e360000000000 */
[----:B0-----:R0:W1:Y:S01]  /*0230*/  SYNCS.EXCH.64 URZ, [UR8], UR4 ;  /* 0x00000004083f75b2 */ /* 0x0010620008000100 */
[----:B------:R0:W2:Y:S01]  /*0240*/  SYNCS.EXCH.64 URZ, [UR8+0x10], UR6 ;  /* 0x00001006083f75b2 */ /* 0x0000a20008000100 */
[----:B------:R0:W3:Y:S01]  /*0250*/  SYNCS.EXCH.64 URZ, [UR8+0x8], UR4 ;  /* 0x00000804083f75b2 */ /* 0x0000e20008000100 */
[----:B------:R0:W4:Y:S01]  /*0260*/  SYNCS.EXCH.64 URZ, [UR8+0x18], UR6 ;  /* 0x00001806083f75b2 */ /* 0x0001220008000100 */
[----:B------:R-:W-:Y:S01]  /*0270*/  NOP ;  /* 0x0000000000007918 */ /* 0x000fe20000000000 */
.L_x_2:
[----:B------:R-:W-:Y:S01]  /*0280*/  SHF.R.S32.HI R4, RZ, 0x1f, R95 ;  /* 0x0000001fff047819 */ /* 0x000fe2000001145f */
[----:B------:R-:W5:Y:S01]  /*0290*/  SHFL.IDX PT, R0, R0, RZ, 0x1f ;  /* 0x00001fff00007589 */ /* 0x000f6200000e0000 */
[----:B0-----:R-:W0:Y:S01]  /*02a0*/  S2UR UR8, SR_CTAID.X ;  /* 0x00000000000879c3 */ /* 0x001e220000002500 */
[----:B------:R-:W-:Y:S02]  /*02b0*/  ELECT P0, URZ, PT ;  /* 0x00000000003f782f */ /* 0x000fe40003800000 */
[----:B------:R-:W-:Y:S01]  /*02c0*/  LEA.HI R4, R4, R95, RZ, 0x7 ;  /* 0x0000005f04047211 */ /* 0x000fe200078f38ff */
[----:B------:R-:W-:Y:S01]  /*02d0*/  ULDC UR4, c[0x0][0x150] ;  /* 0x0000540000047ab9 */ /* 0x000fe20000000800 */
[----:B------:R-:W-:Y:S01]  /*02e0*/  SHF.R.S32.HI R10, RZ, 0x1f, R3 ;  /* 0x0000001fff0a7819 */ /* 0x000fe20000011403 */
[----:B------:R-:W-:Y:S01]  /*02f0*/  NOP ;  /* 0x0000000000007918 */ /* 0x000fe20000000000 */
[----:B------:R-:W-:Y:S01]  /*0300*/  LOP3.LUT R4, R4, 0xffffff80, RZ, 0xc0, !PT ;  /* 0xffffff8004047812 */ /* 0x000fe200078ec0ff */
[----:B------:R-:W-:Y:S01]  /*0310*/  NOP ;  /* 0x0000000000007918 */ /* 0x000fe20000000000 */
[----:B------:R-:W-:Y:S01]  /*0320*/  LEA.HI R10, R10, R3, RZ, 0x2 ;  /* 0x000000030a0a7211 */ /* 0x000fe200078f10ff */
[----:B------:R-:W1:Y:S01]  /*0330*/  LDC R12, c[0x0][0x144] ;  /* 0x00005100ff0c7b82 */ /* 0x000e620000000800 */
[----:B------:R-:W-:Y:S01]  /*0340*/  IMAD.MOV.U32 R22, RZ, RZ, 0x1 ;  /* 0x00000001ff167424 */ /* 0x000fe200078e00ff */
[----:B------:R-:W-:Y:S01]  /*0350*/  ISETP.NE.AND P3, PT, R5, RZ, PT ;  /* 0x000000ff0500720c */ /* 0x000fe20003f65270 */
[----:B------:R-:W-:Y:S01]  /*0360*/  IMAD.IADD R8, R95, 0x1, -R4 ;  /* 0x000000015f087824 */ /* 0x000fe200078e0a04 */
[----:B------:R-:W-:Y:S01]  /*0370*/  LOP3.LUT R10, R10, 0x3ffffffc, RZ, 0xc0, !PT ;  /* 0x3ffffffc0a0a7812 */ /* 0x000fe200078ec0ff */
[----:B------:R-:W2:Y:S03]  /*0380*/  S2R R4, SR_CTAID.Y ;  /* 0x0000000000047919 */ /* 0x000ea60000002600 */
[----:B------:R-:W-:Y:S01]  /*0390*/  SHF.R.S32.HI R7, RZ, 0x1f, R8 ;  /* 0x0000001fff077819 */ /* 0x000fe20000011408 */
[----:B------:R-:W-:Y:S01]  /*03a0*/  IMAD.IADD R10, R3, 0x1, -R10 ;  /* 0x00000001030a7824 */ /* 0x000fe200078e0a0a */
[----:B------:R-:W3:Y:S02]  /*03b0*/  LDC R14, c[0x0][0x140] ;  /* 0x00005000ff0e7b82 */ /* 0x000ee40000000800 */
[----:B------:R-:W-:-:S02]  /*03c0*/  LEA.HI R7, R7, R8, RZ, 0x3 ;  /* 0x0000000807077211 */ /* 0x000fc400078f18ff */
[----:B-----5:R-:W-:Y:S02]  /*03d0*/  ISETP.NE.OR P0, PT, R0, RZ, !P0 ;  /* 0x000000ff0000720c */ /* 0x020fe40004705670 */
[--C-:B------:R-:W-:Y:S02]  /*03e0*/  SHF.R.S32.HI R0, RZ, 0x3, R7.reuse ;  /* 0x00000003ff007819 */ /* 0x100fe40000011407 */
[----:B------:R-:W-:Y:S02]  /*03f0*/  SHF.R.S32.HI R7, RZ, 0x1f, R7 ;  /* 0x0000001fff077819 */ /* 0x000fe40000011407 */
[----:B0-----:R-:W-:Y:S02]  /*0400*/  I2FP.F32.U32 R9, UR8 ;  /* 0x0000000800097c45 */ /* 0x001fe40008201000 */
[----:B------:R-:W-:-:S03]  /*0410*/  LEA.HI R7, R7, R0, RZ, 0x2 ;  /* 0x0000000007077211 */ /* 0x000fc600078f10ff */
[----:B------:R-:W-:Y:S01]  /*0420*/  FMUL R9, R9, UR4 ;  /* 0x0000000409097c20 */ /* 0x000fe20008400000 */
[----:B------:R-:W-:Y:S01]  /*0430*/  LOP3.LUT R7, R7, 0xfffffffc, RZ, 0xc0, !PT ;  /* 0xfffffffc07077812 */ /* 0x000fe200078ec0ff */
[----:B------:R-:W-:Y:S01]  /*0440*/  VOTEU.ALL UP0, P0 ;  /* 0x00000000003f7886 */ /* 0x000fe20000000000 */
[----:B------:R-:W-:Y:S01]  /*0450*/  ULDC UR4, c[0x0][0x154] ;  /* 0x0000550000047ab9 */ /* 0x000fe20000000800 */
[----:B------:R-:W-:Y:S02]  /*0460*/  VOTEU.ALL UP1, P0 ;  /* 0x00000000003f7886 */ /* 0x000fe40000020000 */
[----:B------:R-:W0:Y:S01]  /*0470*/  F2I.U32.TRUNC.NTZ R9, R9 ;  /* 0x0000000900097305 */ /* 0x000e22000020f000 */
[----:B------:R-:W-:Y:S01]  /*0480*/  IMAD.IADD R7, R0, 0x1, -R7 ;  /* 0x0000000100077824 */ /* 0x000fe200078e0a07 */
[----:B------:R-:W5:Y:S01]  /*0490*/  @!UP0 S2UR UR7, SR_CgaCtaId ;  /* 0x00000000000789c3 */ /* 0x000f620000008800 */
[----:B------:R-:W-:Y:S01]  /*04a0*/  @!UP0 UMOV UR6, 0x400 ;  /* 0x0000040000068882 */ /* 0x000fe20000000000 */
[----:B---3--:R-:W-:Y:S01]  /*04b0*/  ISETP.EQ.U32.AND P2, PT, R14, 0x1, PT ;  /* 0x000000010e00780c */ /* 0x008fe20003f42070 */
[----:B------:R-:W-:Y:S01]  /*04c0*/  IMAD R10, R10, 0x4, R7 ;  /* 0x000000040a0a7824 */ /* 0x000fe200078e0207 */
[----:B--2---:R-:W-:-:S03]  /*04d0*/  I2FP.F32.U32 R3, R4 ;  /* 0x0000000400037245 */ /* 0x004fc60000201000 */
[C---:B------:R-:W-:Y:S01]  /*04e0*/  IMAD.SHL.U32 R19, R10.reuse, 0x4, RZ ;  /* 0x000000040a137824 */ /* 0x040fe200078e00ff */
[----:B------:R-:W-:Y:S01]  /*04f0*/  LEA.HI R0, R10, R10, RZ, 0x1 ;  /* 0x0000000a0a007211 */ /* 0x000fe200078f08ff */
[----:B------:R-:W-:Y:S01]  /*0500*/  FMUL R13, R3, UR4 ;  /* 0x00000004030d7c20 */ /* 0x000fe20008400000 */
[----:B------:R-:W2:Y:S01]  /*0510*/  LDC R7, c[0x0][0x148] ;  /* 0x00005200ff077b82 */ /* 0x000ea20000000800 */
[----:B------:R-:W-:Y:S01]  /*0520*/  UMOV UR4, 0x20 ;  /* 0x0000002000047882 */ /* 0x000fe20000000000 */
[----:B------:R-:W-:Y:S01]  /*0530*/  LOP3.LUT R11, R0, 0xfffffffe, RZ, 0xc0, !PT ;  /* 0xfffffffe000b7812 */ /* 0x000fe200078ec0ff */
[----:B0-----:R-:W-:Y:S01]  /*0540*/  IMAD.MOV R15, RZ, RZ, -R9 ;  /* 0x000000ffff0f7224 */ /* 0x001fe200078e0a09 */
[----:B------:R-:W-:Y:S01]  /*0550*/  SHF.R.S32.HI R9, RZ, 0x1f, R2 ;  /* 0x0000001fff097819 */ /* 0x000fe20000011402 */
[----:B------:R-:W0:Y:S01]  /*0560*/  F2I.U32.TRUNC.NTZ R13, R13 ;  /* 0x0000000d000d7305 */ /* 0x000e22000020f000 */
[----:B------:R-:W-:Y:S01]  /*0570*/  LOP3.LUT R19, R10, 0xc, R19, 0x78, !PT ;  /* 0x0000000c0a137812 */ /* 0x000fe200078e7813 */
[----:B-1----:R-:W-:Y:S01]  /*0580*/  IMAD R3, R12, R15, UR8 ;  /* 0x000000080c037e24 */ /* 0x002fe2000f8e020f */
[----:B------:R-:W-:Y:S01]  /*0590*/  LEA.HI R9, R9, R2, RZ, 0x2 ;  /* 0x0000000209097211 */ /* 0x000fe200078f10ff */
[----:B------:R-:W-:Y:S01]  /*05a0*/  IMAD.IADD R0, R10, 0x1, -R11 ;  /* 0x000000010a007824 */ /* 0x000fe200078e0a0b */
[----:B------:R-:W-:-:S04]  /*05b0*/  @!UP0 UIADD3 UR4, -UR4, 0x100000, URZ ;  /* 0x0010000004048890 */ /* 0x000fc8000fffe13f */
[----:B------:R-:W-:Y:S02]  /*05c0*/  @!UP0 USHF.L.U32 UR5, UR4, 0xb, URZ ;  /* 0x0000000b04058899 */ /* 0x000fe4000800063f */
[----:B------:R-:W-:Y:S01]  /*05d0*/  @!UP0 USHF.L.U32 UR4, UR4, 0x1, URZ ;  /* 0x0000000104048899 */ /* 0x000fe2000800063f */
[----:B------:R-:W-:Y:S01]  /*05e0*/  VIADD R10, R5, 0xffffffff ;  /* 0xffffffff050a7836 */ /* 0x000fe20000000000 */
[----:B------:R-:W-:Y:S02]  /*05f0*/  LOP3.LUT R9, R9, 0xfffffffc, RZ, 0xc0, !PT ;  /* 0xfffffffc09097812 */ /* 0x000fe400078ec0ff */
[----:B------:R-:W-:Y:S01]  /*0600*/  ISETP.NE.AND P4, PT, R0, R3, PT ;  /* 0x000000030000720c */ /* 0x000fe20003f85270 */
[----:B-----5:R-:W-:Y:S01]  /*0610*/  @!UP0 ULEA UR6, UR7, UR6, 0x18 ;  /* 0x0000000607068291 */ /* 0x020fe2000f8ec03f */
[----:B------:R-:W-:Y:S01]  /*0620*/  ISETP.GE.U32.AND P6, PT, R10, 0x2, PT ;  /* 0x000000020a00780c */ /* 0x000fe20003fc6070 */
[----:B------:R-:W-:Y:S01]  /*0630*/  IMAD.IADD R0, R2, 0x1, -R9 ;  /* 0x0000000102007824 */ /* 0x000fe200078e0a09 */
[----:B------:R-:W-:Y:S01]  /*0640*/  VOTEU.ALL UP0, P0 ;  /* 0x00000000003f7886 */ /* 0x000fe20000000000 */
[----:B------:R-:W-:Y:S01]  /*0650*/  LOP3.LUT P0, RZ, R8, 0x7, RZ, 0xc0, !PT ;  /* 0x0000000708ff7812 */ /* 0x000fe2000780c0ff */
[----:B0-----:R-:W-:Y:S01]  /*0660*/  IMAD.MOV R20, RZ, RZ, -R13 ;  /* 0x000000ffff147224 */ /* 0x001fe200078e0a0d */
[----:B------:R-:W-:-:S02]  /*0670*/  LOP3.LUT R11, R95, 0x7f, RZ, 0xc0, !PT ;  /* 0x0000007f5f0b7812 */ /* 0x000fc400078ec0ff */
[C---:B------:R-:W-:Y:S01]  /*0680*/  ISETP.NE.AND P1, PT, R0.reuse, 0x3, PT ;  /* 0x000000030000780c */ /* 0x040fe20003f25270 */
[----:B--2---:R-:W-:Y:S01]  /*0690*/  IMAD R9, R7, R20, R4 ;  /* 0x0000001407097224 */ /* 0x004fe200078e0204 */
[C---:B------:R-:W-:Y:S02]  /*06a0*/  ISETP.LT.U32.AND P0, PT, R19.reuse, 0x8, !P0 ;  /* 0x000000081300780c */ /* 0x040fe40004701070 */
[----:B------:R-:W-:Y:S01]  /*06b0*/  @P4 LEA.HI R2, R19, R19, RZ, 0x1 ;  /* 0x0000001313024211 */ /* 0x000fe200078f08ff */
[----:B------:R-:W0:Y:S02]  /*06c0*/  FENCE.VIEW.ASYNC.S ;  /* 0x00000000000073c6 */ /* 0x000e240000000000 */
[----:B0-----:R0:W1:Y:S01]  /*06d0*/  @!UP0 SYNCS.EXCH.64 URZ, [UR6+0x30], UR4 ;  /* 0x00003004063f85b2 */ /* 0x0010620008000100 */
[----:B------:R-:W-:Y:S02]  /*06e0*/  ISETP.EQ.OR P1, PT, R0, RZ, !P1 ;  /* 0x000000ff0000720c */ /* 0x000fe40004f22670 */
[----:B------:R-:W-:-:S02]  /*06f0*/  @P4 SHF.R.S32.HI R2, RZ, 0x1, R2 ;  /* 0x00000001ff024819 */ /* 0x000fc40000011402 */
[----:B------:R-:W-:Y:S02]  /*0700*/  ISETP.EQ.AND P1, PT, R5, RZ, P1 ;  /* 0x000000ff0500720c */ /* 0x000fe40000f22270 */
[----:B------:R-:W-:Y:S02]  /*0710*/  @P4 ISETP.NE.AND P5, PT, R2, R9, PT ;  /* 0x000000090200420c */ /* 0x000fe40003fa5270 */
[----:B------:R-:W-:Y:S02]  /*0720*/  SEL R9, RZ, 0x1, !P0 ;  /* 0x00000001ff097807 */ /* 0x000fe40004000000 */
[----:B------:R-:W-:Y:S02]  /*0730*/  @P4 SEL R22, RZ, 0x1, P5 ;  /* 0x00000001ff164807 */ /* 0x000fe40002800000 */
[----:B------:R-:W-:Y:S02]  /*0740*/  SEL R18, RZ, 0x1, !P1 ;  /* 0x00000001ff127807 */ /* 0x000fe40004800000 */
[----:B------:R-:W-:Y:S01]  /*0750*/  LOP3.LUT R22, R22, R9, RZ, 0xc0, !PT ;  /* 0x0000000916167212 */ /* 0x000fe200078ec0ff */
[----:B------:R0:W2:Y:S01]  /*0760*/  @!UP1 SYNCS.EXCH.64 URZ, [UR6+0x38], UR4 ;  /* 0x00003804063f95b2 */ /* 0x0000a20008000100 */
[----:B------:R-:W-:Y:S01]  /*0770*/  SEL R18, R18, 0x2, P6 ;  /* 0x0000000212127807 */ /* 0x000fe20003000000 */
[----:B------:R-:W-:Y:S01]  /*0780*/  NOP ;  /* 0x0000000000007918 */ /* 0x000fe20000000000 */
[----:B------:R-:W-:Y:S05]  /*0790*/  @!P2 BRA `(.L_x_3) ;  /* 0x000000000008a947 */ /* 0x000fea0003800000 */
[----:B-12-4-:R-:W-:Y:S01]  /*07a0*/  UCGABAR_ARV ;  /* 0x00000000000079c7 */ /* 0x016fe20008000000 */
[----:B------:R-:W-:Y:S05]  /*07b0*/  BRA `(.L_x_4) ;  /* 0x0000000000047947 */ /* 0x000fea0003800000 */
.L_x_3:
[----:B-12-4-:R-:W-:Y:S01]  /*07c0*/  NOP ;  /* 0x0000000000007918 */ /* 0x016fe20000000000 */
.L_x_4:
[----:B------:R-:W1:Y:S01]  /*07d0*/  LDC R2, c[0x0][0x65c] ;  /* 0x00019700ff027b82 */ /* 0x000e620000000800 */
[----:B------:R-:W-:Y:S02]  /*07e0*/  IMAD.U32 R8, RZ, RZ, UR8 ;  /* 0x00000008ff087e24 */ /* 0x000fe4000f8e00ff */
[----:B------:R-:W-:Y:S01]  /*07f0*/  IMAD.MOV.U32 R9, RZ, RZ, RZ ;  /* 0x000000ffff097224 */ /* 0x000fe200078e00ff */
[----:B-1----:R-:W-:-:S04]  /*0800*/  ISETP.NE.AND P1, PT, R2, 0x1, PT ;  /* 0x000000010200780c */ /* 0x002fc80003f25270 */
[----:B------:R-:W-:-:S09]  /*0810*/  P2R R5, PR, RZ, 0x2 ;  /* 0x00000002ff057803 */ /* 0x000fd20000000000 */
[----:B------:R-:W1:Y:S01]  /*0820*/  @P1 LDC R17, c[0x0][0x10] ;  /* 0x00000400ff111b82 */ /* 0x000e620000000800 */
[----:B------:R-:W-:Y:S02]  /*0830*/  @P1 IMAD.MOV.U32 R5, RZ, RZ, RZ ;  /* 0x000000ffff051224 */ /* 0x000fe400078e00ff */
[----:B------:R-:W-:-:S05]  /*0840*/  @P1 IMAD.MOV.U32 R15, RZ, RZ, RZ ;  /* 0x000000ffff0f1224 */ /* 0x000fca00078e00ff */
[----:B------:R-:W2:Y:S01]  /*0850*/  @!P1 LDC R13, c[0x0][0xc] ;  /* 0x00000300ff0d9b82 */ /* 0x000ea20000000800 */
[----:B0-----:R-:W-:Y:S01]  /*0860*/  ULDC UR4, c[0x0][0xc] ;  /* 0x0000030000047ab9 */ /* 0x001fe20000000800 */
[----:B------:R-:W-:Y:S01]  /*0870*/  ULDC UR5, c[0x0][0x10] ;  /* 0x0000040000057ab9 */ /* 0x000fe20000000800 */
[----:B------:R-:W-:Y:S01]  /*0880*/  ULDC UR6, c[0x0][0x14] ;  /* 0x0000050000067ab9 */ /* 0x000fe20000000800 */
[----:B------:R-:W-:-:S04]  /*0890*/  UIMAD.WIDE.U32 UR4, UR4, UR5, URZ ;  /* 0x00000005040472a5 */ /* 0x000fc8000f8e003f */
[----:B------:R-:W-:Y:S02]  /*08a0*/  UIMAD.WIDE.U32 UR38, UR4, UR6, URZ ;  /* 0x00000006042672a5 */ /* 0x000fe4000f8e003f */
[----:B------:R-:W-:-:S04]  /*08b0*/  UIMAD UR41, UR5, UR6, URZ ;  /* 0x00000006052972a4 */ /* 0x000fc8000f8e023f */
[----:B------:R-:W-:Y:S01]  /*08c0*/  UIADD3 UR41, UR39, UR41, URZ ;  /* 0x0000002927297290 */ /* 0x000fe2000fffe03f */
[----:B-1----:R-:W-:-:S04]  /*08d0*/  @P1 IMAD.WIDE.U32 R16, R17, UR8, R4 ;  /* 0x0000000811101c25 */ /* 0x002fc8000f8e0004 */
[----:B------:R-:W-:Y:S02]  /*08e0*/  @P1 IMAD.IADD R17, R17, 0x1, R15 ;  /* 0x0000000111111824 */ /* 0x000fe400078e020f */
[----:B--2---:R-:W-:-:S04]  /*08f0*/  @!P1 IMAD.WIDE.U32 R8, R4, R13, R8 ;  /* 0x0000000d04089225 */ /* 0x004fc800078e0008 */
[----:B------:R-:W-:Y:S02]  /*0900*/  @!P1 IMAD.MOV.U32 R16, RZ, RZ, R8 ;  /* 0x000000ffff109224 */ /* 0x000fe400078e0008 */
[----:B------:R-:W-:Y:S01]  /*0910*/  @!P1 IMAD.MOV.U32 R17, RZ, RZ, R9 ;  /* 0x000000ffff119224 */ /* 0x000fe200078e0009 */
[----:B------:R-:W-:Y:S06]  /*0920*/  @!P2 BRA `(.L_x_5) ;  /* 0x00000000000ca947 */ /* 0x000fec0003800000 */
[----:B------:R-:W-:Y:S01]  /*0930*/  UCGABAR_WAIT ;  /* 0x0000000000007dc7 */ /* 0x000fe20008000000 */
[----:B------:R-:W-:Y:S01]  /*0940*/  CCTL.IVALL ;  /* 0x00000000ff00798f */ /* 0x000fe20002000000 */
[----:B------:R-:W-:Y:S05]  /*0950*/  BRA `(.L_x_6) ;  /* 0x0000000000047947 */ /* 0x000fea0003800000 */
.L_x_5:
[----:B------:R-:W-:Y:S06]  /*0960*/  BAR.SYNC.DEFER_BLOCKING 0x0 ;  /* 0x0000000000007b1d */ /* 0x000fec0000010000 */
.L_x_6:
[----:B------:R-:W-:Y:S05]  /*0970*/  @!P3 BRA `(.L_x_7) ;  /* 0x0000005c0094b947 */ /* 0x000fea0003800000 */
[----:B------:R-:W-:-:S13]  /*0980*/  ISETP.GT.U32.AND P0, PT, R10, 0x1, PT ;  /* 0x000000010a00780c */ /* 0x000fda0003f04070 */
[----:B------:R-:W-:Y:S05]  /*0990*/  @P0 EXIT ;  /* 0x000000000000094d */ /* 0x000fea0003800000 */
[----:B------:R-:W-:Y:S01]  /*09a0*/  ULDC.64 UR4, c[0x0][0x650] ;  /* 0x0001940000047ab9 */ /* 0x000fe20000000a00 */
[----:B------:R-:W-:Y:S01]  /*09b0*/  PRMT R0, RZ, 0x7610, R0 ;  /* 0x00007610ff007816 */ /* 0x000fe20000000000 */
[----:B------:R-:W-:Y:S01]  /*09c0*/  IMAD.MOV.U32 R103, RZ, RZ, -0x1 ;  /* 0xffffffffff677424 */ /* 0x000fe200078e00ff */
[----:B------:R-:W-:Y:S01]  /*09d0*/  ISETP.GE.U32.AND P0, PT, R16, UR4, PT ;  /* 0x0000000410007c0c */ /* 0x000fe2000bf06070 */
[----:B------:R-:W-:Y:S02]  /*09e0*/  IMAD.MOV.U32 R100, RZ, RZ, -0x1 ;  /* 0xffffffffff647424 */ /* 0x000fe400078e00ff */
[----:B------:R-:W-:Y:S01]  /*09f0*/  IMAD.MOV.U32 R101, RZ, RZ, -0x1 ;  /* 0xffffffffff657424 */ /* 0x000fe200078e00ff */
[----:B------:R-:W-:-:S13]  /*0a00*/  ISETP.GE.U32.AND.EX P0, PT, R17, UR5, PT, P0 ;  /* 0x0000000511007c0c */ /* 0x000fda000bf06100 */
[----:B------:R-:W-:Y:S05]  /*0a10*/  @P0 BRA `(.L_x_8) ;  /* 0x0000000400280947 */ /* 0x000fea0003800000 */
[----:B------:R-:W0:Y:S01]  /*0a20*/  LDC.64 R24, c[0x0][0x628] ;  /* 0x00018a00ff187b82 */ /* 0x000e220000000a00 */
[----:B------:R-:W-:Y:S02]  /*0a30*/  IMAD.MOV.U32 R8, RZ, RZ, R16 ;  /* 0x000000ffff087224 */ /* 0x000fe400078e0010 */
[----:B------:R-:W-:-:S05]  /*0a40*/  IMAD.MOV.U32 R9, RZ, RZ, R17 ;  /* 0x000000ffff097224 */ /* 0x000fca00078e0011 */
[----:B------:R-:W1:Y:S08]  /*0a50*/  LDC R0, c[0x0][0x630] ;  /* 0x00018c00ff007b82 */ /* 0x000e700000000800 */
[----:B------:R-:W2:Y:S01]  /*0a60*/  LDC.64 R26, c[0x0][0x620] ;  /* 0x00018800ff1a7b82 */ /* 0x000ea20000000a00 */
[----:B0-----:R-:W-:-:S04]  /*0a70*/  ISETP.NE.U32.AND P0, PT, R24, RZ, PT ;  /* 0x000000ff1800720c */ /* 0x001fc80003f05070 */
[----:B------:R-:W-:-:S13]  /*0a80*/  ISETP.NE.AND.EX P0, PT, R25, RZ, PT, P0 ;  /* 0x000000ff1900720c */ /* 0x000fda0003f05300 */
[----:B-12---:R-:W-:Y:S05]  /*0a90*/  @!P0 BRA `(.L_x_9) ;  /* 0x0000000000288947 */ /* 0x006fea0003800000 */
[----:B------:R-:W0:Y:S02]  /*0aa0*/  LDC R15, c[0x0][0x634] ;  /* 0x00018d00ff0f7b82 */ /* 0x000e240000000800 */
[----:B0-----:R-:W-:-:S05]  /*0ab0*/  IADD3 R15, P0, R16, R15, RZ ;  /* 0x0000000f100f7210 */ /* 0x001fca0007f1e0ff */
[----:B------:R-:W-:-:S04]  /*0ac0*/  IMAD.X R21, RZ, RZ, R17, P0 ;  /* 0x000000ffff157224 */ /* 0x000fc800000e0611 */
[----:B------:R-:W-:-:S04]  /*0ad0*/  IMAD.WIDE.U32 R8, R21, R24, RZ ;  /* 0x0000001815087225 */ /* 0x000fc800078e00ff */
[----:B------:R-:W-:-:S04]  /*0ae0*/  IMAD.WIDE.U32 R12, P0, R15, R25, R8 ;  /* 0x000000190f0c7225 */ /* 0x000fc80007800008 */
[----:B------:R-:W-:-:S04]  /*0af0*/  IMAD.WIDE.U32 R8, R15, R24, RZ ;  /* 0x000000180f087225 */ /* 0x000fc800078e00ff */
[----:B------:R-:W-:Y:S01]  /*0b00*/  IMAD.X R15, RZ, RZ, RZ, P0 ;  /* 0x000000ffff0f7224 */ /* 0x000fe200000e06ff */
[----:B------:R-:W-:Y:S01]  /*0b10*/  IADD3 RZ, P0, R9, R12, RZ ;  /* 0x0000000c09ff7210 */ /* 0x000fe20007f1e0ff */
[----:B------:R-:W-:-:S04]  /*0b20*/  IMAD.MOV.U32 R14, RZ, RZ, R13 ;  /* 0x000000ffff0e7224 */ /* 0x000fc800078e000d */
[----:B------:R-:W-:-:S08]  /*0b30*/  IMAD.WIDE.U32.X R8, R21, R25, R14, P0 ;  /* 0x0000001915087225 */ /* 0x000fd000000e040e */
.L_x_9:
[----:B------:R-:W0:Y:S01]  /*0b40*/  LDC.64 R28, c[0x0][0x640] ;  /* 0x00019000ff1c7b82 */ /* 0x000e220000000a00 */
[--C-:B------:R-:W-:Y:S01]  /*0b50*/  SHF.R.U64 R101, R8, R0, R9.reuse ;  /* 0x0000000008657219 */ /* 0x100fe20000001209 */
[----:B------:R-:W-:Y:S01]  /*0b60*/  IMAD R20, R7, R20, R4 ;  /* 0x0000001407147224 */ /* 0x000fe200078e0204 */
[----:B------:R-:W-:Y:S02]  /*0b70*/  SHF.R.U32.HI R0, RZ, R0, R9 ;  /* 0x00000000ff007219 */ /* 0x000fe40000011609 */
[----:B------:R-:W-:-:S03]  /*0b80*/  IADD3 R5, P0, RZ, -R101, RZ ;  /* 0x80000065ff057210 */ /* 0x000fc60007f1e0ff */
[----:B------:R-:W1:Y:S02]  /*0b90*/  LDC R12, c[0x0][0x618] ;  /* 0x00018600ff0c7b82 */ /* 0x000e640000000800 */
[----:B------:R-:W-:-:S04]  /*0ba0*/  IMAD.X R9, RZ, RZ, ~R0, P0 ;  /* 0x000000ffff097224 */ /* 0x000fc800000e0e00 */
[-C--:B------:R-:W-:Y:S02]  /*0bb0*/  IMAD R0, R9, R26.reuse, RZ ;  /* 0x0000001a09007224 */ /* 0x080fe400078e02ff */
[----:B------:R-:W2:Y:S01]  /*0bc0*/  LDC R14, c[0x0][0x608] ;  /* 0x00018200ff0e7b82 */ /* 0x000ea20000000800 */
[----:B------:R-:W-:-:S04]  /*0bd0*/  IMAD.WIDE.U32 R8, R5, R26, R16 ;  /* 0x0000001a05087225 */ /* 0x000fc800078e0010 */
[----:B------:R-:W-:Y:S02]  /*0be0*/  IMAD R5, R5, R27, R0 ;  /* 0x0000001b05057224 */ /* 0x000fe400078e0200 */
[----:B------:R-:W-:Y:S01]  /*0bf0*/  IMAD.MOV.U32 R27, RZ, RZ, 0x1 ;  /* 0x00000001ff1b7424 */ /* 0x000fe200078e00ff */
[----:B------:R-:W3:Y:S01]  /*0c00*/  LDC R24, c[0x0][0x658] ;  /* 0x00019600ff187b82 */ /* 0x000ee20000000800 */
[----:B------:R-:W-:Y:S01]  /*0c10*/  IMAD.IADD R5, R9, 0x1, R5 ;  /* 0x0000000109057824 */ /* 0x000fe200078e0205 */
[----:B0-----:R-:W-:Y:S01]  /*0c20*/  ISETP.NE.U32.AND P0, PT, R28, RZ, PT ;  /* 0x000000ff1c00720c */ /* 0x001fe20003f05070 */
[----:B------:R-:W-:-:S03]  /*0c30*/  IMAD.MOV.U32 R9, RZ, RZ, -0x1 ;  /* 0xffffffffff097424 */ /* 0x000fc600078e00ff */
[----:B------:R-:W-:Y:S02]  /*0c40*/  ISETP.NE.AND.EX P0, PT, R29, RZ, PT, P0 ;  /* 0x000000ff1d00720c */ /* 0x000fe40003f05300 */
[----:B------:R-:W0:Y:S01]  /*0c50*/  LDC R21, c[0x0][0x600] ;  /* 0x00018000ff157b82 */ /* 0x000e220000000800 */
[-CC-:B-1----:R-:W-:Y:S02]  /*0c60*/  SHF.R.U64 R10, R8, R12.reuse, R5.reuse ;  /* 0x0000000c080a7219 */ /* 0x182fe40000001205 */
[----:B------:R-:W-:-:S05]  /*0c70*/  SHF.R.U32.HI R5, RZ, R12, R5 ;  /* 0x0000000cff057219 */ /* 0x000fca0000011605 */
[----:B------:R-:W1:Y:S01]  /*0c80*/  LDC R23, c[0x0][0x648] ;  /* 0x00019200ff177b82 */ /* 0x000e620000000800 */
[-CC-:B--2---:R-:W-:Y:S02]  /*0c90*/  SHF.R.U64 R30, R10, R14.reuse, R5.reuse ;  /* 0x0000000e0a1e7219 */ /* 0x184fe40000001205 */
[----:B------:R-:W-:-:S05]  /*0ca0*/  SHF.R.U32.HI R5, RZ, R14, R5 ;  /* 0x0000000eff057219 */ /* 0x000fca0000011605 */
[----:B------:R-:W2:Y:S01]  /*0cb0*/  LDC R25, c[0x0][0x638] ;  /* 0x00018e00ff197b82 */ /* 0x000ea20000000800 */
[-CC-:B---3--:R-:W-:Y:S02]  /*0cc0*/  SHF.R.U64 R14, R30, R24.reuse, R5.reuse ;  /* 0x000000181e0e7219 */ /* 0x188fe40000001205 */
[-C--:B------:R-:W-:Y:S02]  /*0cd0*/  SHF.L.U32 R0, R9, R24.reuse, RZ ;  /* 0x0000001809007219 */ /* 0x080fe400000006ff */
[----:B------:R-:W-:Y:S01]  /*0ce0*/  SHF.R.U32.HI R5, RZ, R24, R5 ;  /* 0x00000018ff057219 */ /* 0x000fe20000011605 */
[----:B------:R-:W-:Y:S01]  /*0cf0*/  IMAD.MOV.U32 R4, RZ, RZ, R14 ;  /* 0x000000ffff047224 */ /* 0x000fe200078e000e */
[----:B------:R-:W-:Y:S01]  /*0d00*/  LOP3.LUT R7, RZ, R0, RZ, 0x33, !PT ;  /* 0x00000000ff077212 */ /* 0x000fe200078e33ff */
[----:B------:R-:W3:Y:S01]  /*0d10*/  LDC R26, c[0x0][0x610] ;  /* 0x00018400ff1a7b82 */ /* 0x000ee20000000800 */
[----:B------:R-:W-:Y:S05]  /*0d20*/  @!P0 BRA `(.L_x_10) ;  /* 0x0000000000288947 */ /* 0x000fea0003800000 */
[----:B------:R-:W4:Y:S02]  /*0d30*/  LDC R13, c[0x0][0x64c] ;  /* 0x00019300ff0d7b82 */ /* 0x000f240000000800 */
[----:B----4-:R-:W-:-:S05]  /*0d40*/  IADD3 R13, P0, R14, R13, RZ ;  /* 0x0000000d0e0d7210 */ /* 0x010fca0007f1e0ff */
        /* <DEDUP_REMOVED lines=8> */
.L_x_10:
[----:B-1----:R-:W-:Y:S01]  /*0dd0*/  SHF.R.U64 R4, R4, R23, R5 ;  /* 0x0000001704047219 */ /* 0x002fe20000001205 */
[----:B0-----:R-:W-:Y:S01]  /*0de0*/  VIADD R5, R21, 0xffffffff ;  /* 0xffffffff15057836 */ /* 0x001fe20000000000 */
[----:B------:R-:W-:Y:S02]  /*0df0*/  SHF.L.U32 R0, R27, R24, RZ ;  /* 0x000000181b007219 */ /* 0x000fe400000006ff */
[----:B------:R-:W-:Y:S01]  /*0e00*/  LOP3.LUT R7, R30, R7, RZ, 0xc0, !PT ;  /* 0x000000071e077212 */ /* 0x000fe200078ec0ff */
[----:B------:R-:W-:Y:S01]  /*0e10*/  IMAD.MOV R8, RZ, RZ, -R4 ;  /* 0x000000ffff087224 */ /* 0x000fe200078e0a04 */
[----:B------:R-:W-:Y:S02]  /*0e20*/  SEL R3, R3, R20, !P1 ;  /* 0x0000001403037207 */ /* 0x000fe40004800000 */
[----:B------:R-:W-:Y:S01]  /*0e30*/  LOP3.LUT R5, R10, R5, RZ, 0xc0, !PT ;  /* 0x000000050a057212 */ /* 0x000fe200078ec0ff */
[----:B------:R-:W-:Y:S02]  /*0e40*/  IMAD R4, R0, R4, R7 ;  /* 0x0000000400047224 */ /* 0x000fe400078e0207 */
[----:B--2---:R-:W-:-:S02]  /*0e50*/  IMAD R0, R8, R25, R14 ;  /* 0x0000001908007224 */ /* 0x004fc400078e020e */
[----:B---3--:R-:W-:Y:S02]  /*0e60*/  IMAD R3, R4, R26, R3 ;  /* 0x0000001a04037224 */ /* 0x008fe400078e0203 */
[----:B------:R-:W-:Y:S02]  /*0e70*/  IMAD.MOV.U32 R7, RZ, RZ, 0x1 ;  /* 0x00000001ff077424 */ /* 0x000fe400078e00ff */
[----:B------:R-:W-:-:S03]  /*0e80*/  IMAD R4, R0, R21, R5 ;  /* 0x0000001500047224 */ /* 0x000fc600078e0205 */
[----:B------:R-:W-:Y:S02]  /*0e90*/  PRMT R0, R7, 0x7610, R0 ;  /* 0x0000761007007816 */ /* 0x000fe40000000000 */
[----:B------:R-:W-:Y:S02]  /*0ea0*/  SEL R100, R4, R3, !P1 ;  /* 0x0000000304647207 */ /* 0x000fe40004800000 */
[----:B------:R-:W-:-:S07]  /*0eb0*/  SEL R103, R3, R4, !P1 ;  /* 0x0000000403677207 */ /* 0x000fce0004800000 */
.L_x_8:
[----:B------:R-:W-:-:S08]  /*0ec0*/  NOP ;  /* 0x0000000000007918 */ /* 0x000fd00000000000 */
[----:B------:R-:W0:Y:S02]  /*0ed0*/  USETMAXREG.TRY_ALLOC.CTAPOOL UP0, 0xe8 ;  /* 0x000000e8000079c8 */ /* 0x000e240008000600 */
[----:B0-----:R-:W-:-:S13]  /*0ee0*/  PLOP3.LUT P0, PT, PT, PT, UP0, 0x80, 0x0 ;  /* 0x000000000000781c */ /* 0x001fda0003f0f008 */
[----:B------:R-:W-:Y:S05]  /*0ef0*/  @!P0 BRA `(.L_x_8) ;  /* 0xfffffffc00f08947 */ /* 0x000fea000383ffff */
[----:B------:R-:W-:Y:S01]  /*0f00*/  ULDC.64 UR4, c[0x0][0x598] ;  /* 0x0001660000047ab9 */ /* 0x000fe20000000a00 */
[----:B------:R-:W-:Y:S01]  /*0f10*/  ULDC.64 UR36, c[0x0][0x208] ;  /* 0x0000820000247ab9 */ /* 0x000fe20000000a00 */
[----:B------:R-:W-:-:S04]  /*0f20*/  ISETP.NE.U32.AND P0, PT, RZ, UR4, PT ;  /* 0x00000004ff007c0c */ /* 0x000fc8000bf05070 */
[----:B------:R-:W-:-:S13]  /*0f30*/  ISETP.NE.AND.EX P0, PT, RZ, UR5, PT, P0 ;  /* 0x00000005ff007c0c */ /* 0x000fda000bf05300 */
[----:B------:R-:W-:Y:S05]  /*0f40*/  @!P0 BRA `(.L_x_11) ;  /* 0x00000000001c8947 */ /* 0x000fea0003800000 */
[----:B------:R-:W0:Y:S02]  /*0f50*/  LDC.64 R4, c[0x0][0x598] ;  /* 0x00016600ff047b82 */ /* 0x000e240000000a00 */
[----:B0-----:R-:W2:Y:S02]  /*0f60*/  LDG.E.64 R4, desc[UR36][R4.64] ;  /* 0x0000002404047981 */ /* 0x001ea4000c1e1b00 */
[----:B--2---:R-:W-:-:S04]  /*0f70*/  ISETP.NE.U32.AND P0, PT, R4, RZ, PT ;  /* 0x000000ff0400720c */ /* 0x004fc80003f05070 */
[----:B------:R-:W-:-:S13]  /*0f80*/  ISETP.NE.AND.EX P0, PT, R5, RZ, PT, P0 ;  /* 0x000000ff0500720c */ /* 0x000fda0003f05300 */
[----:B------:R-:W-:Y:S05]  /*0f90*/  @!P0 BRA `(.L_x_11) ;  /* 0x0000000000088947 */ /* 0x000fea0003800000 */
[----:B------:R0:W5:Y:S01]  /*0fa0*/  LD.E R23, desc[UR36][R4.64] ;  /* 0x0000002404177980 */ /* 0x000162000c101900 */
[----:B------:R-:W-:Y:S05]  /*0fb0*/  BRA `(.L_x_12) ;  /* 0x0000000000247947 */ /* 0x000fea0003800000 */
.L_x_11:
[----:B------:R-:W-:Y:S02]  /*0fc0*/  ULDC.64 UR4, c[0x0][0x588] ;  /* 0x0001620000047ab9 */ /* 0x000fe40000000a00 */
[----:B------:R-:W-:-:S04]  /*0fd0*/  ISETP.NE.U32.AND P0, PT, RZ, UR4, PT ;  /* 0x00000004ff007c0c */ /* 0x000fc8000bf05070 */
[----:B------:R-:W-:-:S13]  /*0fe0*/  ISETP.NE.AND.EX P0, PT, RZ, UR5, PT, P0 ;  /* 0x00000005ff007c0c */ /* 0x000fda000bf05300 */
[----:B------:R-:W-:Y:S05]  /*0ff0*/  @!P0 BRA `(.L_x_13) ;  /* 0x00000000000c8947 */ /* 0x000fea0003800000 */
[----:B------:R-:W0:Y:S02]  /*1000*/  LDC.64 R4, c[0x0][0x588] ;  /* 0x00016200ff047b82 */ /* 0x000e240000000a00 */
[----:B0-----:R1:W5:Y:S01]  /*1010*/  LDG.E R23, desc[UR36][R4.64] ;  /* 0x0000002404177981 */ /* 0x001362000c1e1900 */
[----:B------:R-:W-:Y:S05]  /*1020*/  BRA `(.L_x_12) ;  /* 0x0000000000087947 */ /* 0x000fea0003800000 */
.L_x_13:
[----:B------:R-:W-:Y:S02]  /*1030*/  ULDC UR4, c[0x0][0x580] ;  /* 0x0001600000047ab9 */ /* 0x000fe40000000800 */
[----:B------:R-:W-:-:S07]  /*1040*/  IMAD.U32 R23, RZ, RZ, UR4 ;  /* 0x00000004ff177e24 */ /* 0x000fce000f8e00ff */
.L_x_12:
[----:B------:R-:W-:Y:S02]  /*1050*/  ULDC.64 UR4, c[0x0][0x5a0] ;  /* 0x0001680000047ab9 */ /* 0x000fe40000000a00 */
[----:B------:R-:W-:-:S04]  /*1060*/  ISETP.NE.U32.AND P0, PT, RZ, UR4, PT ;  /* 0x00000004ff007c0c */ /* 0x000fc8000bf05070 */
[----:B------:R-:W-:-:S13]  /*1070*/  ISETP.NE.AND.EX P0, PT, RZ, UR5, PT, P0 ;  /* 0x00000005ff007c0c */ /* 0x000fda000bf05300 */
[----:B------:R-:W-:Y:S05]  /*1080*/  @!P0 BRA `(.L_x_14) ;  /* 0x00000000001c8947 */ /* 0x000fea0003800000 */
[----:B01----:R-:W0:Y:S02]  /*1090*/  LDC.64 R4, c[0x0][0x5a0] ;  /* 0x00016800ff047b82 */ /* 0x003e240000000a00 */
[----:B0-----:R-:W2:Y:S02]  /*10a0*/  LDG.E.64 R4, desc[UR36][R4.64] ;  /* 0x0000002404047981 */ /* 0x001ea4000c1e1b00 */
[----:B--2---:R-:W-:-:S04]  /*10b0*/  ISETP.NE.U32.AND P0, PT, R4, RZ, PT ;  /* 0x000000ff0400720c */ /* 0x004fc80003f05070 */
[----:B------:R-:W-:-:S13]  /*10c0*/  ISETP.NE.AND.EX P0, PT, R5, RZ, PT, P0 ;  /* 0x000000ff0500720c */ /* 0x000fda0003f05300 */
[----:B------:R-:W-:Y:S05]  /*10d0*/  @!P0 BRA `(.L_x_14) ;  /* 0x0000000000088947 */ /* 0x000fea0003800000 */
[----:B------:R0:W5:Y:S01]  /*10e0*/  LD.E R90, desc[UR36][R4.64] ;  /* 0x00000024045a7980 */ /* 0x000162000c101900 */
[----:B------:R-:W-:Y:S05]  /*10f0*/  BRA `(.L_x_15) ;  /* 0x0000000000247947 */ /* 0x000fea0003800000 */
.L_x_14:
[----:B------:R-:W-:Y:S02]  /*1100*/  ULDC.64 UR4, c[0x0][0x590] ;  /* 0x0001640000047ab9 */ /* 0x000fe40000000a00 */
[----:B------:R-:W-:-:S04]  /*1110*/  ISETP.NE.U32.AND P0, PT, RZ, UR4, PT ;  /* 0x00000004ff007c0c */ /* 0x000fc8000bf05070 */
[----:B------:R-:W-:-:S13]  /*1120*/  ISETP.NE.AND.EX P0, PT, RZ, UR5, PT, P0 ;  /* 0x00000005ff007c0c */ /* 0x000fda000bf05300 */
[----:B------:R-:W-:Y:S05]  /*1130*/  @!P0 BRA `(.L_x_16) ;  /* 0x00000000000c8947 */ /* 0x000fea0003800000 */
[----:B------:R-:W2:Y:S02]  /*1140*/  LDC.64 R90, c[0x0][0x590] ;  /* 0x00016400ff5a7b82 */ /* 0x000ea40000000a00 */
[----:B--2---:R2:W5:Y:S01]  /*1150*/  LDG.E R90, desc[UR36][R90.64] ;  /* 0x000000245a5a7981 */ /* 0x004562000c1e1900 */
[----:B------:R-:W-:Y:S05]  /*1160*/  BRA `(.L_x_15) ;  /* 0x0000000000087947 */ /* 0x000fea0003800000 */
.L_x_16:
[----:B------:R-:W-:Y:S02]  /*1170*/  ULDC UR4, c[0x0][0x584] ;  /* 0x0001610000047ab9 */ /* 0x000fe40000000800 */
[----:B------:R-:W-:-:S07]  /*1180*/  IMAD.U32 R90, RZ, RZ, UR4 ;  /* 0x00000004ff5a7e24 */ /* 0x000fce000f8e00ff */
.L_x_15:
[----:B------:R-:W-:-:S13]  /*1190*/  LOP3.LUT P0, RZ, R0, 0xff, RZ, 0xc0, !PT ;  /* 0x000000ff00ff7812 */ /* 0x000fda000780c0ff */
[----:B------:R-:W-:Y:S05]  /*11a0*/  @!P0 EXIT ;  /* 0x000000000000894d */ /* 0x000fea0003800000 */
[----:B------:R-:W3:Y:S01]  /*11b0*/  LDC R93, c[0x0][0x658] ;  /* 0x00019600ff5d7b82 */ /* 0x000ee20000000800 */
[----:B------:R-:W-:Y:S01]  /*11c0*/  ULDC.64 UR6, c[0x0][0x288] ;  /* 0x0000a20000067ab9 */ /* 0x000fe20000000a00 */
[----:B------:R-:W-:Y:S01]  /*11d0*/  LOP3.LUT R6, R6, 0x1, RZ, 0xc0, !PT ;  /* 0x0000000106067812 */ /* 0x000fe200078ec0ff */
[----:B------:R-:W-:Y:S01]  /*11e0*/  UIADD3 UR4, UR7, 0x3f, URZ ;  /* 0x0000003f07047890 */ /* 0x000fe2000fffe03f */
[----:B------:R-:W-:Y:S01]  /*11f0*/  SHF.R.U32.HI R0, RZ, 0x2, R95 ;  /* 0x00000002ff007819 */ /* 0x000fe2000001165f */
[----:B------:R-:W-:Y:S01]  /*1200*/  IMAD.U32 R3, RZ, RZ, UR6 ;  /* 0x00000006ff037e24 */ /* 0x000fe2000f8e00ff */
[----:B------:R-:W-:Y:S01]  /*1210*/  SHF.R.U32.HI R11, RZ, 0x1, R11 ;  /* 0x00000001ff0b7819 */ /* 0x000fe2000001160b */
[----:B------:R-:W-:Y:S01]  /*1220*/  USHF.R.S32.HI UR5, URZ, 0x1f, UR4 ;  /* 0x0000001f3f057899 */ /* 0x000fe20008011404 */
[----:B01----:R-:W0:Y:S01]  /*1230*/  LDC.64 R4, c[0x0][0x5c8] ;  /* 0x00017200ff047b82 */ /* 0x003e220000000a00 */
[----:B------:R-:W-:Y:S01]  /*1240*/  LOP3.LUT R94, R95, 0x3, RZ, 0xc0, !PT ;  /* 0x000000035f5e7812 */ /* 0x000fe200078ec0ff */
[----:B------:R-:W-:Y:S01]  /*1250*/  IMAD.SHL.U32 R7, R6, 0x40, RZ ;  /* 0x0000004006077824 */ /* 0x000fe200078e00ff */
[----:B------:R-:W-:Y:S01]  /*1260*/  LOP3.LUT R0, R0, 0x7, RZ, 0xc0, !PT ;  /* 0x0000000700007812 */ /* 0x000fe200078ec0ff */
[----:B------:R-:W-:Y:S01]  /*1270*/  ULEA.HI UR5, UR5, UR4, URZ, 0x6 ;  /* 0x0000000405057291 */ /* 0x000fe2000f8f303f */
[----:B------:R-:W-:Y:S01]  /*1280*/  LOP3.LUT R11, R11, 0x30, RZ, 0xc0, !PT ;  /* 0x000000300b0b7812 */ /* 0x000fe200078ec0ff */
[----:B------:R-:W-:Y:S01]  /*1290*/  IMAD R94, R94, -0x2, R3 ;  /* 0xfffffffe5e5e7824 */ /* 0x000fe200078e0203 */
[--C-:B------:R-:W-:Y:S01]  /*12a0*/  LOP3.LUT R88, R7, 0x40, R0.reuse, 0xe2, !PT ;  /* 0x0000004007587812 */ /* 0x100fe200078ee200 */
[----:B------:R-:W1:Y:S01]  /*12b0*/  LDC R97, c[0x0][0x600] ;  /* 0x00018000ff617b82 */ /* 0x000e620000000800 */
[----:B------:R-:W-:Y:S01]  /*12c0*/  IADD3 R3, RZ, -R11, -R0 ;  /* 0x8000000bff037210 */ /* 0x000fe20007ffe800 */
[----:B------:R-:W-:Y:S01]  /*12d0*/  IMAD.MOV.U32 R0, RZ, RZ, -0x1 ;  /* 0xffffffffff007424 */ /* 0x000fe200078e00ff */
[----:B------:R-:W-:Y:S01]  /*12e0*/  USHF.R.S32.HI UR43, URZ, 0x6, UR5 ;  /* 0x000000063f2b7899 */ /* 0x000fe20008011405 */
[----:B------:R-:W-:Y:S01]  /*12f0*/  IMAD.MOV.U32 R8, RZ, RZ, 0x1 ;  /* 0x00000001ff087424 */ /* 0x000fe200078e00ff */
[C---:B------:R-:W-:Y:S01]  /*1300*/  LOP3.LUT R96, R95.reuse, 0x80, RZ, 0xc0, !PT ;  /* 0x000000805f607812 */ /* 0x040fe200078ec0ff */
[----:B------:R-:W-:Y:S01]  /*1310*/  IMAD R3, R6, -0x40, R3 ;  /* 0xffffffc006037824 */ /* 0x000fe200078e0203 */
[----:B------:R-:W-:Y:S01]  /*1320*/  UISETP.LT.AND UP0, UPT, UR43, 0x1, UPT ;  /* 0x000000012b00788c */ /* 0x000fe2000bf01270 */
[----:B---3--:R-:W-:Y:S01]  /*1330*/  SHF.L.U32 R0, R0, R93, RZ ;  /* 0x0000005d00007219 */ /* 0x008fe200000006ff */
[----:B------:R-:W-:Y:S01]  /*1340*/  ULDC UR4, c[0x0][0x284] ;  /* 0x0000a10000047ab9 */ /* 0x000fe20000000800 */
[----:B------:R-:W-:Y:S01]  /*1350*/  LOP3.LUT R88, R88, R11, RZ, 0xfc, !PT ;  /* 0x0000000b58587212 */ /* 0x000fe200078efcff */
[----:B------:R-:W-:Y:S01]  /*1360*/  USEL UR44, UR43, 0x1, UP0 ;  /* 0x000000012b2c7887 */ /* 0x000fe20008000000 */
[----:B------:R-:W-:Y:S01]  /*1370*/  SHF.L.U32 R93, R8, R93, RZ ;  /* 0x0000005d085d7219 */ /* 0x000fe200000006ff */
[----:B------:R-:W-:Y:S01]  /*1380*/  IMAD.SHL.U32 R95, R95, 0x2, RZ ;  /* 0x000000025f5f7824 */ /* 0x000fe200078e00ff */
[----:B------:R-:W-:Y:S01]  /*1390*/  LOP3.LUT R102, R18, 0x1, RZ, 0xfc, !PT ;  /* 0x0000000112667812 */ /* 0x000fe200078efcff */
[----:B------:R-:W-:Y:S01]  /*13a0*/  VIADD R99, R3, UR4 ;  /* 0x0000000403637c36 */ /* 0x000fe20008000000 */
[C---:B0-----:R-:W-:Y:S01]  /*13b0*/  SHF.L.U64.HI R92, R4.reuse, 0x3, R5 ;  /* 0x00000003045c7819 */ /* 0x041fe20000010205 */
[----:B--2---:R-:W-:Y:S01]  /*13c0*/  IMAD.SHL.U32 R91, R4, 0x8, RZ ;  /* 0x00000008045b7824 */ /* 0x004fe200078e00ff */
[----:B------:R-:W-:Y:S01]  /*13d0*/  SHF.R.U32.HI R96, RZ, 0x7, R96 ;  /* 0x00000007ff607819 */ /* 0x000fe20000011660 */
[----:B------:R-:W-:Y:S01]  /*13e0*/  IMAD.MOV.U32 R89, RZ, RZ, RZ ;  /* 0x000000ffff597224 */ /* 0x000fe200078e00ff */
[----:B------:R-:W-:Y:S01]  /*13f0*/  LOP3.LUT R98, RZ, R0, RZ, 0x33, !PT ;  /* 0x00000000ff627212 */ /* 0x000fe200078e33ff */
[----:B------:R-:W-:Y:S01]  /*1400*/  UIADD3 UR44, UR43, -UR44, URZ ;  /* 0x8000002c2b2c7290 */ /* 0x000fe2000fffe03f */
[----:B------:R-:W-:Y:S01]  /*1410*/  UMOV UR40, URZ ;  /* 0x0000003f00287c82 */ /* 0x000fe20008000000 */
[----:B-1----:R-:W-:Y:S01]  /*1420*/  VIADD R97, R97, 0xffffffff ;  /* 0xffffffff61617836 */ /* 0x002fe20000000000 */
[----:B------:R-:W-:-:S09]  /*1430*/  UMOV UR42, URZ ;  /* 0x0000003f002a7c82 */ /* 0x000fd20008000000 */
.L_x_162:
[----:B0-----:R-:W0:Y:S01]  /*1440*/  SHFL.IDX PT, R0, R96, RZ, 0x1f ;  /* 0x00001fff60007589 */ /* 0x001e2200000e0000 */
[----:B-1----:R-:W1:Y:S01]  /*1450*/  S2UR UR7, SR_CgaCtaId ;  /* 0x00000000000779c3 */ /* 0x002e620000008800 */
[----:B------:R-:W-:Y:S01]  /*1460*/  UMOV UR6, 0x400 ;  /* 0x0000040000067882 */ /* 0x000fe20000000000 */
[----:B0-----:R-:W-:Y:S01]  /*1470*/  R2UR UR4, R0 ;  /* 0x00000000000472ca */ /* 0x001fe200000e0000 */
[----:B-1----:R-:W-:-:S12]  /*1480*/  ULEA UR6, UR7, UR6, 0x18 ;  /* 0x0000000607067291 */ /* 0x002fd8000f8ec03f */
[----:B------:R-:W-:-:S04]  /*1490*/  ULEA.HI UR5, UR4, UR4, URZ, 0x1 ;  /* 0x0000000404057291 */ /* 0x000fc8000f8f083f */
[----:B------:R-:W-:-:S04]  /*14a0*/  ULOP3.LUT UR5, UR5, 0x7fffe, URZ, 0xc0, !UPT ;  /* 0x0007fffe05057892 */ /* 0x000fc8000f8ec03f */
[----:B------:R-:W-:-:S03]  /*14b0*/  UIADD3 UR5, UR4, -UR5, URZ ;  /* 0x8000000504057290 */ /* 0x000fc6000fffe03f */
[----:B------:R-:W-:Y:S01]  /*14c0*/  ULDC UR4, c[0x0][0x28c] ;  /* 0x0000a30000047ab9 */ /* 0x000fe20000000800 */
[----:B------:R-:W-:Y:S01]  /*14d0*/  ULEA UR5, UR5, UR6, 0xd ;  /* 0x0000000605057291 */ /* 0x000fe2000f8e683f */
[----:B------:R-:W-:-:S03]  /*14e0*/  ISETP.LT.AND P0, PT, RZ, UR4, PT ;  /* 0x00000004ff007c0c */ /* 0x000fc6000bf01270 */
[----:B------:R-:W-:-:S04]  /*14f0*/  UIADD3 UR5, UR5, 0x100, URZ ;  /* 0x0000010005057890 */ /* 0x000fc8000fffe03f */
[----:B------:R-:W-:-:S04]  /*1500*/  USHF.R.U32.HI UR5, URZ, 0x4, UR5 ;  /* 0x000000043f057899 */ /* 0x000fc80008011605 */
[----:B------:R-:W-:Y:S02]  /*1510*/  ULOP3.LUT UR45, UR5, 0x3fff, URZ, 0xc0, !UPT ;  /* 0x00003fff052d7892 */ /* 0x000fe4000f8ec03f */
[----:B--2345:R-:W-:Y:S10]  /*1520*/  @P0 BRA `(.L_x_17) ;  /* 0x0000000000400947 */ /* 0x03cff40003800000 */
[----:B------:R-:W-:Y:S01]  /*1530*/  MOV R0, 0x0 ;  /* 0x0000000000007802 */ /* 0x000fe20000000f00 */
[----:B------:R-:W-:Y:S01]  /*1540*/  ULDC.64 UR4, c[0x4][0x68] ;  /* 0x01001a0000047ab9 */ /* 0x000fe20000000a00 */
[----:B------:R-:W-:Y:S01]  /*1550*/  ULDC.64 UR6, c[0x4][0x8] ;  /* 0x0100020000067ab9 */ /* 0x000fe20000000a00 */
[----:B------:R-:W-:Y:S01]  /*1560*/  IMAD.U32 R4, RZ, RZ, UR4 ;  /* 0x00000004ff047e24 */ /* 0x000fe2000f8e00ff */
[----:B------:R0:W1:Y:S01]  /*1570*/  LDC.64 R14, c[0x4][R0] ;  /* 0x01000000000e7b82 */ /* 0x0000620000000a00 */
[----:B------:R-:W-:Y:S01]  /*1580*/  IMAD.U32 R5, RZ, RZ, UR5 ;  /* 0x00000005ff057e24 */ /* 0x000fe2000f8e00ff */
[----:B------:R-:W-:Y:S01]  /*1590*/  ULDC.64 UR4, c[0x4][0x70] ;  /* 0x01001c0000047ab9 */ /* 0x000fe20000000a00 */
[----:B------:R-:W-:Y:S02]  /*15a0*/  IMAD.U32 R10, RZ, RZ, UR6 ;  /* 0x00000006ff0a7e24 */ /* 0x000fe4000f8e00ff */
[----:B------:R-:W-:Y:S02]  /*15b0*/  IMAD.U32 R6, RZ, RZ, UR4 ;  /* 0x00000004ff067e24 */ /* 0x000fe4000f8e00ff */
[----:B------:R-:W-:-:S02]  /*15c0*/  IMAD.U32 R7, RZ, RZ, UR5 ;  /* 0x00000005ff077e24 */ /* 0x000fc4000f8e00ff */
[----:B------:R-:W-:Y:S02]  /*15d0*/  IMAD.U32 R11, RZ, RZ, UR7 ;  /* 0x00000007ff0b7e24 */ /* 0x000fe4000f8e00ff */
[----:B------:R-:W-:Y:S02]  /*15e0*/  IMAD.MOV.U32 R8, RZ, RZ, 0x1e1 ;  /* 0x000001e1ff087424 */ /* 0x000fe400078e00ff */
[----:B------:R-:W-:Y:S02]  /*15f0*/  IMAD.MOV.U32 R12, RZ, RZ, 0x1 ;  /* 0x00000001ff0c7424 */ /* 0x000fe400078e00ff */
[----:B0-----:R-:W-:-:S07]  /*1600*/  IMAD.MOV.U32 R13, RZ, RZ, RZ ;  /* 0x000000ffff0d7224 */ /* 0x001fce00078e00ff */
[----:B------:R-:W-:-:S07]  /*1610*/  LEPC R20, `(.L_x_17) ;  /* 0x000000001014794e */ /* 0x000fce0000000000 */
[----:B-1---5:R-:W-:Y:S05]  /*1620*/  CALL.ABS.NOINC R14 ;  /* 0x000000000e007343 */ /* 0x022fea0003c00000 */
.L_x_17:
[----:B------:R-:W-:-:S13]  /*1630*/  ISETP.NE.AND P0, PT, R102, 0x3, PT ;  /* 0x000000036600780c */ /* 0x000fda0003f05270 */
[----:B------:R-:W-:Y:S05]  /*1640*/  @!P0 BRA `(.L_x_18) ;  /* 0x0000000000048947 */ /* 0x000fea0003800000 */
[----:B------:R-:W-:Y:S01]  /*1650*/  BPT.TRAP 0x1 ;  /* 0x000000040000795c */ /* 0x000fe20000300000 */
.L_x_18:
[----:B------:R-:W0:Y:S01]  /*1660*/  S2UR UR5, SR_CgaCtaId ;  /* 0x00000000000579c3 */ /* 0x000e220000008800 */
[----:B------:R-:W-:Y:S01]  /*1670*/  UMOV UR4, 0x400 ;  /* 0x0000040000047882 */ /* 0x000fe20000000000 */
[----:B------:R-:W-:Y:S02]  /*1680*/  IMAD.U32 R0, RZ, RZ, UR40 ;  /* 0x00000028ff007e24 */ /* 0x000fe4000f8e00ff */
[----:B------:R-:W-:-:S03]  /*1690*/  IMAD.U32 R3, RZ, RZ, UR42 ;  /* 0x0000002aff037e24 */ /* 0x000fc6000f8e00ff */
[----:B------:R-:W-:Y:S01]  /*16a0*/  SHF.L.U32 R0, R0, 0x1f, RZ ;  /* 0x0000001f00007819 */ /* 0x000fe200000006ff */
[----:B0-----:R-:W-:-:S06]  /*16b0*/  ULEA UR4, UR5, UR4, 0x18 ;  /* 0x0000000405047291 */ /* 0x001fcc000f8ec03f */
[----:B------:R-:W-:-:S04]  /*16c0*/  IMAD.U32 R6, RZ, RZ, UR4 ;  /* 0x00000004ff067e24 */ /* 0x000fc8000f8e00ff */
[----:B------:R-:W-:-:S04]  /*16d0*/  IMAD R3, R3, 0x8, R6 ;  /* 0x0000000803037824 */ /* 0x000fc800078e0206 */
[----:B------:R0:W1:Y:S01]  /*16e0*/  SYNCS.PHASECHK.TRANS64.TRYWAIT P1, [R3+URZ], R0 ;  /* 0x00000000030075a7 */ /* 0x000062000802017f */
[----:B------:R-:W-:Y:S05]  /*16f0*/  @!P0 BRA `(.L_x_19) ;  /* 0x0000000000048947 */ /* 0x000fea0003800000 */
[----:B------:R-:W-:Y:S01]  /*1700*/  BPT.TRAP 0x1 ;  /* 0x000000040000795c */ /* 0x000fe20000300000 */
.L_x_19:
[----:B------:R-:W-:-:S05]  /*1710*/  IMAD.U32 R4, RZ, RZ, UR44 ;  /* 0x0000002cff047e24 */ /* 0x000fca000f8e00ff */
[----:B------:R-:W-:Y:S01]  /*1720*/  ISETP.GE.AND P2, PT, R4, 0x1, PT ;  /* 0x000000010400780c */ /* 0x000fe20003f46270 */
[----:B-1----:R-:W-:-:S12]  /*1730*/  @P1 BRA `(.L_x_20) ;  /* 0x0000000000081947 */ /* 0x002fd80003800000 */
[----:B------:R-:W1:Y:S02]  /*1740*/  SYNCS.PHASECHK.TRANS64.TRYWAIT P1, [R3+URZ], R0 ;  /* 0x00000000030075a7 */ /* 0x000e64000802017f */
[----:B-1----:R-:W-:Y:S05]  /*1750*/  @!P1 BRA `(.L_x_21) ;  /* 0x0000006400a89947 */ /* 0x002fea0003800000 */
.L_x_20:
[----:B------:R-:W-:Y:S05]  /*1760*/  WARPSYNC.ALL ;  /* 0x0000000000007948 */ /* 0x000fea0003800000 */
[----:B------:R-:W-:Y:S01]  /*1770*/  R2UR UR4, R6 ;  /* 0x00000000060472ca */ /* 0x000fe200000e0000 */
[----:B------:R-:W-:Y:S01]  /*1780*/  ULEA UR5, UR42, UR45, 0xa ;  /* 0x0000002d2a057291 */ /* 0x000fe2000f8e503f */
[----:B------:R-:W-:Y:S01]  /*1790*/  WARPGROUP.ARRIVE ;  /* 0x00000000000079c5 */ /* 0x000fe20000000000 */
[----:B------:R-:W-:Y:S01]  /*17a0*/  UMOV UR9, 0x40000040 ;  /* 0x4000004000097882 */ /* 0x000fe20000000000 */
[----:B------:R-:W-:-:S04]  /*17b0*/  UMOV UR11, 0x40000040 ;  /* 0x40000040000b7882 */ /* 0x000fc80000000000 */
[----:B------:R-:W-:-:S05]  /*17c0*/  UMOV UR8, UR5 ;  /* 0x0000000500087c82 */ /* 0x000fca0008000000 */
[----:B------:R-:W-:-:S04]  /*17d0*/  UIADD3 UR4, UR4, 0x8100, URZ ;  /* 0x0000810004047890 */ /* 0x000fc8000fffe03f */
[----:B------:R-:W-:-:S04]  /*17e0*/  USHF.R.U32.HI UR4, URZ, 0x4, UR4 ;  /* 0x000000043f047899 */ /* 0x000fc80008011604 */
[----:B------:R-:W-:-:S04]  /*17f0*/  ULOP3.LUT UR4, UR4, 0x3fff, URZ, 0xc0, !UPT ;  /* 0x00003fff04047892 */ /* 0x000fc8000f8ec03f */
[----:B------:R-:W-:-:S04]  /*1800*/  ULOP3.LUT UR4, UR4, 0x2000000, URZ, 0xfc, !UPT ;  /* 0x0200000004047892 */ /* 0x000fc8000f8efc3f */
[----:B------:R-:W-:-:S07]  /*1810*/  ULEA UR6, UR42, UR4, 0xa ;  /* 0x000000042a067291 */ /* 0x000fce000f8e503f */
[----:B------:R-:W-:Y:S02]  /*1820*/  UMOV UR10, UR6 ;  /* 0x00000006000a7c82 */ /* 0x000fe40008000000 */
[----:B------:R-:W-:Y:S01]  /*1830*/  HGMMA.64x128x16.F32 R24, gdesc[UR8].tnspA.tnspB, RZ, !UPT, gsb0 ;  /* 0x61e00000081879f0 */ /* 0x000fe2000c0008ff */
[----:B------:R-:W-:Y:S02]  /*1840*/  UIADD3 UR8, UR5, 0x80, URZ ;  /* 0x0000008005087890 */ /* 0x000fe4000fffe03f */
[----:B------:R-:W-:Y:S01]  /*1850*/  UIADD3 UR10, UR6, 0x80, URZ ;  /* 0x00000080060a7890 */ /* 0x000fe2000fffe03f */
[----:B------:R-:W-:Y:S01]  /*1860*/  UMOV UR9, 0x40000040 ;  /* 0x4000004000097882 */ /* 0x000fe20000000000 */
[----:B------:R-:W-:Y:S01]  /*1870*/  UMOV UR11, 0x40000040 ;  /* 0x40000040000b7882 */ /* 0x000fe20000000000 */
[----:B------:R-:W-:Y:S02]  /*1880*/  WARPGROUP.DEPBAR.LE gsb0, 0x0 ;  /* 0x00008000000079c5 */ /* 0x000fe40000010000 */
[----:B------:R-:W-:-:S06]  /*1890*/  WARPGROUP.ARRIVE ;  /* 0x00000000000079c5 */ /* 0x000fcc0000000000 */
[----:B------:R-:W-:Y:S01]  /*18a0*/  HGMMA.64x128x16.F32 R24, gdesc[UR8].tnspA.tnspB, R24, gsb0 ;  /* 0x61e00000081879f0 */ /* 0x000fe20008000818 */
        /* <DEDUP_REMOVED lines=13> */
[----:B------:R-:W-:Y:S03]  /*1980*/  HGMMA.64x128x16.F32 R24, gdesc[UR8].tnspA.tnspB, R24, gsb0 ;  /* 0x61e00000081879f0 */ /* 0x000fe60008000818 */
[----:B------:R-:W-:Y:S02]  /*1990*/  WARPGROUP.DEPBAR.LE gsb0, 0x0 ;  /* 0x00008000000079c5 */ /* 0x000fe40000010000 */
[----:B------:R-:W-:Y:S05]  /*19a0*/  @!P2 BRA `(.L_x_22) ;  /* 0x000000040028a947 */ /* 0x000fea0003800000 */
[----:B------:R-:W-:Y:S01]  /*19b0*/  UIADD3 UR5, UR42, 0x1, URZ ;  /* 0x000000012a057890 */ /* 0x000fe2000fffe03f */
[----:B01----:R-:W-:Y:S02]  /*19c0*/  IMAD.U32 R0, RZ, RZ, UR44 ;  /* 0x0000002cff007e24 */ /* 0x003fe4000f8e00ff */
[----:B------:R-:W-:Y:S01]  /*19d0*/  IMAD.U32 R3, RZ, RZ, UR42 ;  /* 0x0000002aff037e24 */ /* 0x000fe2000f8e00ff */
[----:B------:R-:W-:-:S04]  /*19e0*/  UISETP.NE.AND UP0, UPT, UR5, 0x2, UPT ;  /* 0x000000020500788c */ /* 0x000fc8000bf05270 */
[----:B------:R-:W-:Y:S02]  /*19f0*/  USEL UR6, URZ, 0x1, UP0 ;  /* 0x000000013f067887 */ /* 0x000fe40008000000 */
[----:B------:R-:W-:Y:S02]  /*1a00*/  USEL UR5, UR5, URZ, UP0 ;  /* 0x0000003f05057287 */ /* 0x000fe40008000000 */
[----:B------:R-:W-:-:S06]  /*1a10*/  ULOP3.LUT UR6, UR40, UR6, URZ, 0x3c, !UPT ;  /* 0x0000000628067292 */ /* 0x000fcc000f8e3c3f */
[----:B------:R-:W-:-:S07]  /*1a20*/  IMAD.U32 R7, RZ, RZ, UR6 ;  /* 0x00000006ff077e24 */ /* 0x000fce000f8e00ff */
.L_x_29:
[----:B------:R-:W-:Y:S05]  /*1a30*/  @!P0 BRA `(.L_x_23) ;  /* 0x0000000000048947 */ /* 0x000fea0003800000 */
[----:B------:R-:W-:Y:S01]  /*1a40*/  BPT.TRAP 0x1 ;  /* 0x000000040000795c */ /* 0x000fe20000300000 */
.L_x_23:
[----:B------:R-:W0:Y:S01]  /*1a50*/  S2UR UR7, SR_CgaCtaId ;  /* 0x00000000000779c3 */ /* 0x000e220000008800 */
[----:B------:R-:W-:Y:S01]  /*1a60*/  UMOV UR6, 0x400 ;  /* 0x0000040000067882 */ /* 0x000fe20000000000 */
[----:B------:R-:W-:Y:S01]  /*1a70*/  IMAD.U32 R5, RZ, RZ, UR5 ;  /* 0x00000005ff057e24 */ /* 0x000fe2000f8e00ff */
[----:B------:R-:W-:Y:S01]  /*1a80*/  SHF.L.U32 R4, R7, 0x1f, RZ ;  /* 0x0000001f07047819 */ /* 0x000fe200000006ff */
[----:B0-----:R-:W-:-:S06]  /*1a90*/  ULEA UR6, UR7, UR6, 0x18 ;  /* 0x0000000607067291 */ /* 0x001fcc000f8ec03f */
[----:B------:R-:W-:-:S04]  /*1aa0*/  IMAD.U32 R6, RZ, RZ, UR6 ;  /* 0x00000006ff067e24 */ /* 0x000fc8000f8e00ff */
[----:B------:R-:W-:-:S04]  /*1ab0*/  IMAD R5, R5, 0x8, R6 ;  /* 0x0000000805057824 */ /* 0x000fc800078e0206 */
[----:B------:R0:W1:Y:S01]  /*1ac0*/  SYNCS.PHASECHK.TRANS64.TRYWAIT P1, [R5+URZ], R4 ;  /* 0x00000004050075a7 */ /* 0x000062000802017f */
[----:B------:R-:W-:Y:S05]  /*1ad0*/  @!P0 BRA `(.L_x_24) ;  /* 0x0000000000048947 */ /* 0x000fea0003800000 */
[----:B------:R-:W-:Y:S01]  /*1ae0*/  BPT.TRAP 0x1 ;  /* 0x000000040000795c */ /* 0x000fe20000300000 */
.L_x_24:
[----:B-1----:R-:W-:Y:S05]  /*1af0*/  @P1 BRA `(.L_x_25) ;  /* 0x0000000000081947 */ /* 0x002fea0003800000 */
[----:B------:R-:W1:Y:S02]  /*1b00*/  SYNCS.PHASECHK.TRANS64.TRYWAIT P1, [R5+URZ], R4 ;  /* 0x00000004050075a7 */ /* 0x000e64000802017f */
[----:B-1----:R-:W-:Y:S05]  /*1b10*/  @!P1 BRA `(.L_x_26) ;  /* 0x0000006000cc9947 */ /* 0x002fea0003800000 */
.L_x_25:
[----:B------:R-:W-:Y:S01]  /*1b20*/  ULEA UR6, UR5, UR45, 0xa ;  /* 0x0000002d05067291 */ /* 0x000fe2000f8e503f */
[----:B------:R-:W-:Y:S01]  /*1b30*/  WARPGROUP.ARRIVE ;  /* 0x00000000000079c5 */ /* 0x000fe20000000000 */
[----:B------:R-:W-:Y:S01]  /*1b40*/  ULEA UR7, UR5, UR4, 0xa ;  /* 0x0000000405077291 */ /* 0x000fe2000f8e503f */
[----:B------:R-:W-:Y:S01]  /*1b50*/  UMOV UR9, 0x40000040 ;  /* 0x4000004000097882 */ /* 0x000fe20000000000 */
[----:B------:R-:W-:-:S03]  /*1b60*/  UMOV UR11, 0x40000040 ;  /* 0x40000040000b7882 */ /* 0x000fc60000000000 */
[----:B------:R-:W-:Y:S02]  /*1b70*/  UMOV UR8, UR6 ;  /* 0x0000000600087c82 */ /* 0x000fe40008000000 */
[----:B------:R-:W-:Y:S02]  /*1b80*/  UMOV UR10, UR7 ;  /* 0x00000007000a7c82 */ /* 0x000fe40008000000 */
[----:B------:R-:W-:Y:S01]  /*1b90*/  HGMMA.64x128x16.F32 R24, gdesc[UR8].tnspA.tnspB, R24, gsb0 ;  /* 0x61e00000081879f0 */ /* 0x000fe20008000818 */
[----:B------:R-:W-:Y:S02]  /*1ba0*/  UIADD3 UR8, UR6, 0x80, URZ ;  /* 0x0000008006087890 */ /* 0x000fe4000fffe03f */
[----:B------:R-:W-:Y:S01]  /*1bb0*/  UIADD3 UR10, UR7, 0x80, URZ ;  /* 0x00000080070a7890 */ /* 0x000fe2000fffe03f */
[----:B------:R-:W-:Y:S01]  /*1bc0*/  UMOV UR9, 0x40000040 ;  /* 0x4000004000097882 */ /* 0x000fe20000000000 */
[----:B------:R-:W-:Y:S01]  /*1bd0*/  UMOV UR11, 0x40000040 ;  /* 0x40000040000b7882 */ /* 0x000fe20000000000 */
[----:B------:R-:W-:-:S02]  /*1be0*/  WARPGROUP.DEPBAR.LE gsb0, 0x0 ;  /* 0x00008000000079c5 */ /* 0x000fc40000010000 */
        /* <DEDUP_REMOVED lines=18> */
[----:B------:R-:W-:Y:S01]  /*1d10*/  BPT.TRAP 0x1 ;  /* 0x000000040000795c */ /* 0x000fe20000300000 */
.L_x_27:
[----:B------:R-:W-:-:S13]  /*1d20*/  ISETP.NE.AND P1, PT, R22, RZ, PT ;  /* 0x000000ff1600720c */ /* 0x000fda0003f25270 */
[----:B01----:R-:W-:-:S04]  /*1d30*/  @P1 IMAD R4, R3, 0x8, R6 ;  /* 0x0000000803041824 */ /* 0x003fc800078e0206 */
[----:B------:R-:W-:-:S05]  /*1d40*/  @P1 VIADD R4, R4, 0x10 ;  /* 0x0000001004041836 */ /* 0x000fca0000000000 */
[----:B------:R-:W-:-:S04]  /*1d50*/  @P1 PRMT R4, R19, 0x654, R4 ;  /* 0x0000065413041816 */ /* 0x000fc80000000004 */
[----:B------:R0:W-:Y:S01]  /*1d60*/  @P1 SYNCS.ARRIVE.TRANS64.RED.A1T0 RZ, [R4+URZ], RZ ;  /* 0x000000ff04ff19a7 */ /* 0x0001e2000810043f */
[----:B------:R-:W-:-:S13]  /*1d70*/  ISETP.GT.U32.AND P1, PT, R18, 0x1, PT ;  /* 0x000000011200780c */ /* 0x000fda0003f24070 */
[----:B0-----:R-:W-:Y:S05]  /*1d80*/  @P1 BRA `(.L_x_28) ;  /* 0x0000000000041947 */ /* 0x001fea0003800000 */
[----:B------:R-:W-:Y:S01]  /*1d90*/  BPT.TRAP 0x1 ;  /* 0x000000040000795c */ /* 0x000fe20000300000 */
.L_x_28:
[----:B------:R-:W-:Y:S01]  /*1da0*/  UIADD3 UR5, UR5, 0x1, URZ ;  /* 0x0000000105057890 */ /* 0x000fe2000fffe03f */
[C---:B------:R-:W-:Y:S01]  /*1db0*/  ISETP.GT.AND P2, PT, R0.reuse, 0x1, PT ;  /* 0x000000010000780c */ /* 0x040fe20003f44270 */
[----:B------:R-:W-:Y:S02]  /*1dc0*/  VIADD R3, R3, 0x1 ;  /* 0x0000000103037836 */ /* 0x000fe40000000000 */
[----:B------:R-:W-:Y:S01]  /*1dd0*/  UISETP.NE.AND UP0, UPT, UR5, 0x2, UPT ;  /* 0x000000020500788c */ /* 0x000fe2000bf05270 */
[----:B------:R-:W-:Y:S02]  /*1de0*/  VIADD R0, R0, 0xffffffff ;  /* 0xffffffff00007836 */ /* 0x000fe40000000000 */
[C---:B------:R-:W-:Y:S01]  /*1df0*/  ISETP.NE.AND P1, PT, R3.reuse, 0x2, PT ;  /* 0x000000020300780c */ /* 0x040fe20003f25270 */
[----:B------:R-:W-:Y:S02]  /*1e00*/  USEL UR6, URZ, 0x1, UP0 ;  /* 0x000000013f067887 */ /* 0x000fe40008000000 */
[----:B------:R-:W-:Y:S01]  /*1e10*/  USEL UR5, UR5, URZ, UP0 ;  /* 0x0000003f05057287 */ /* 0x000fe20008000000 */
[----:B------:R-:W-:-:S03]  /*1e20*/  SEL R3, R3, RZ, P1 ;  /* 0x000000ff03037207 */ /* 0x000fc60000800000 */
[----:B------:R-:W-:Y:S01]  /*1e30*/  LOP3.LUT R7, R7, UR6, RZ, 0x3c, !PT ;  /* 0x0000000607077c12 */ /* 0x000fe2000f8e3cff */
[----:B------:R-:W-:Y:S07]  /*1e40*/  @P2 BRA `(.L_x_29) ;  /* 0xfffffff800f82947 */ /* 0x000fee000383ffff */
.L_x_22:
[----:B01----:R-:W0:Y:S02]  /*1e50*/  LDC R0, c[0x0][0x28c] ;  /* 0x0000a300ff007b82 */ /* 0x003e240000000800 */
[----:B0-----:R-:W-:-:S13]  /*1e60*/  ISETP.GE.AND P1, PT, R0, 0x1, PT ;  /* 0x000000010000780c */ /* 0x001fda0003f26270 */
[----:B------:R-:W-:Y:S05]  /*1e70*/  @!P1 BRA `(.L_x_30) ;  /* 0x0000000000389947 */ /* 0x000fea0003800000 */
[----:B------:R-:W-:Y:S05]  /*1e80*/  @!P0 BRA `(.L_x_31) ;  /* 0x0000000000048947 */ /* 0x000fea0003800000 */
[----:B------:R-:W-:Y:S01]  /*1e90*/  BPT.TRAP 0x1 ;  /* 0x000000040000795c */ /* 0x000fe20000300000 */
.L_x_31:
[----:B------:R-:W-:-:S13]  /*1ea0*/  ISETP.NE.AND P0, PT, R22, RZ, PT ;  /* 0x000000ff1600720c */ /* 0x000fda0003f05270 */
[----:B------:R-:W-:-:S05]  /*1eb0*/  VOTEU.ANY UP0, P0 ;  /* 0x00000000003f7886 */ /* 0x000fca0000000100 */
[----:B------:R-:W-:-:S06]  /*1ec0*/  @UP0 UIADD3 UR4, UR44, UR42, URZ ;  /* 0x0000002a2c040290 */ /* 0x000fcc000fffe03f */
[----:B------:R-:W-:-:S04]  /*1ed0*/  IMAD.U32 R0, RZ, RZ, UR4 ;  /* 0x00000004ff007e24 */ /* 0x000fc8000f8e00ff */
[----:B------:R-:W-:-:S05]  /*1ee0*/  @P0 IMAD.SHL.U32 R0, R0, 0x8, RZ ;  /* 0x0000000800000824 */ /* 0x000fca00078e00ff */
[----:B------:R-:W-:-:S04]  /*1ef0*/  @P0 LOP3.LUT R0, R0, 0x8, RZ, 0xc0, !PT ;  /* 0x0000000800000812 */ /* 0x000fc800078ec0ff */
[----:B------:R-:W-:-:S04]  /*1f00*/  @P0 IADD3 R0, R6, 0x10, R0 ;  /* 0x0000001006000810 */ /* 0x000fc80007ffe000 */
[----:B------:R-:W-:-:S04]  /*1f10*/  @P0 PRMT R0, R19, 0x654, R0 ;  /* 0x0000065413000816 */ /* 0x000fc80000000000 */
[----:B------:R0:W-:Y:S01]  /*1f20*/  @P0 SYNCS.ARRIVE.TRANS64.RED.A1T0 RZ, [R0+URZ], RZ ;  /* 0x000000ff00ff09a7 */ /* 0x0001e2000810043f */
[----:B------:R-:W-:-:S13]  /*1f30*/  ISETP.GT.U32.AND P0, PT, R18, 0x1, PT ;  /* 0x000000011200780c */ /* 0x000fda0003f04070 */
[----:B0-----:R-:W-:Y:S05]  /*1f40*/  @P0 BRA `(.L_x_30) ;  /* 0x0000000000040947 */ /* 0x001fea0003800000 */
[----:B------:R-:W-:Y:S01]  /*1f50*/  BPT.TRAP 0x1 ;  /* 0x000000040000795c */ /* 0x000fe20000300000 */
.L_x_30:
[----:B------:R-:W-:Y:S01]  /*1f60*/  IMAD.SHL.U32 R100, R100, 0x80, RZ ;  /* 0x0000008064647824 */ /* 0x000fe200078e00ff */
[----:B------:R-:W-:Y:S01]  /*1f70*/  ULDC UR6, c[0x0][0x288] ;  /* 0x0000a20000067ab9 */ /* 0x000fe20000000800 */
[----:B------:R-:W-:Y:S01]  /*1f80*/  SHF.R.S32.HI R11, RZ, 0x1f, R101 ;  /* 0x0000001fff0b7819 */ /* 0x000fe20000011465 */
[C---:B------:R-:W-:Y:S01]  /*1f90*/  IMAD.SHL.U32 R6, R103.reuse, 0x80, RZ ;  /* 0x0000008067067824 */ /* 0x040fe200078e00ff */
[----:B------:R-:W-:Y:S01]  /*1fa0*/  ULDC.64 UR4, c[0x0][0x5d0] ;  /* 0x0001740000047ab9 */ /* 0x000fe20000000a00 */
[C---:B------:R-:W-:Y:S01]  /*1fb0*/  LOP3.LUT R8, R100.reuse, 0x6, R95, 0xf8, !PT ;  /* 0x0000000664087812 */ /* 0x040fe200078ef85f */
[----:B------:R-:W-:Y:S01]  /*1fc0*/  IMAD.WIDE R104, R103, 0x80, R88 ;  /* 0x0000008067687825 */ /* 0x000fe200078e0258 */
[----:B------:R-:W-:Y:S01]  /*1fd0*/  ISETP.GE.AND P0, PT, R100, UR6, PT ;  /* 0x0000000664007c0c */ /* 0x000fe2000bf06270 */
[----:B------:R-:W-:Y:S01]  /*1fe0*/  ULDC UR6, c[0x0][0x284] ;  /* 0x0000a10000067ab9 */ /* 0x000fe20000000800 */
[----:B------:R-:W-:Y:S01]  /*1ff0*/  SHF.R.S32.HI R9, RZ, 0x1f, R8 ;  /* 0x0000001fff097819 */ /* 0x000fe20000011408 */
[----:B------:R-:W-:Y:S01]  /*2000*/  IMAD R0, R11, UR4, RZ ;  /* 0x000000040b007c24 */ /* 0x000fe2000f8e02ff */
[----:B------:R-:W-:-:S03]  /*2010*/  ISETP.GE.OR P0, PT, R6, UR6, P0 ;  /* 0x0000000606007c0c */ /* 0x000fc60008706670 */
[C---:B------:R-:W-:Y:S02]  /*2020*/  IMAD R3, R101.reuse, UR5, R0 ;  /* 0x0000000565037c24 */ /* 0x040fe4000f8e0200 */
[----:B------:R-:W-:Y:S01]  /*2030*/  IMAD.WIDE.U32 R4, R101, UR4, R8 ;  /* 0x0000000465047c25 */ /* 0x000fe2000f8e0008 */
[----:B------:R-:W-:-:S03]  /*2040*/  ULDC.64 UR4, c[0x0][0x5c8] ;  /* 0x0001720000047ab9 */ /* 0x000fc60000000a00 */
[----:B------:R-:W-:Y:S02]  /*2050*/  IMAD R7, R105, UR4, RZ ;  /* 0x0000000469077c24 */ /* 0x000fe4000f8e02ff */
[----:B------:R-:W-:Y:S02]  /*2060*/  IMAD.IADD R5, R5, 0x1, R3 ;  /* 0x0000000105057824 */ /* 0x000fe400078e0203 */
[C---:B------:R-:W-:Y:S02]  /*2070*/  IMAD R7, R104.reuse, UR5, R7 ;  /* 0x0000000568077c24 */ /* 0x040fe4000f8e0207 */
[----:B------:R-:W-:-:S04]  /*2080*/  IMAD.WIDE.U32 R106, R104, UR4, R4 ;  /* 0x00000004686a7c25 */ /* 0x000fc8000f8e0004 */
[----:B------:R-:W-:Y:S01]  /*2090*/  IMAD.MOV.U32 R0, RZ, RZ, -0x1 ;  /* 0xffffffffff007424 */ /* 0x000fe200078e00ff */
[----:B------:R-:W-:Y:S06]  /*20a0*/  @P0 BRA `(.L_x_32) ;  /* 0x00000040001c0947 */ /* 0x000fec0003800000 */
[----:B-----5:R-:W-:Y:S01]  /*20b0*/  FSETP.NEU.AND P0, PT, R90, RZ, PT ;  /* 0x000000ff5a00720b */ /* 0x020fe20003f0d000 */
[----:B------:R-:W-:Y:S01]  /*20c0*/  IMAD.IADD R4, R94, 0x1, -R100 ;  /* 0x000000015e047824 */ /* 0x000fe200078e0a64 */
[----:B------:R-:W-:Y:S01]  /*20d0*/  BSSY B0, `(.L_x_32) ;  /* 0x0000404000007945 */ /* 0x000fe20003800000 */
[----:B------:R-:W-:Y:S02]  /*20e0*/  IMAD.IADD R3, R99, 0x1, -R6 ;  /* 0x0000000163037824 */ /* 0x000fe400078e0a06 */
[----:B------:R-:W-:Y:S01]  /*20f0*/  IMAD.IADD R103, R107, 0x1, R7 ;  /* 0x000000016b677824 */ /* 0x000fe200078e0207 */
[----:B------:R-:W-:-:S04]  /*2100*/  ISETP.GT.AND P2, PT, R4, RZ, PT ;  /* 0x000000ff0400720c */ /* 0x000fc80003f44270 */
[----:B------:R-:W-:-:S03]  /*2110*/  ISETP.GT.AND P1, PT, R3, RZ, P2 ;  /* 0x000000ff0300720c */ /* 0x000fc60001724270 */
[----:B------:R-:W-:Y:S10]  /*2120*/  @!P0 BRA `(.L_x_33) ;  /* 0x0000002c00288947 */ /* 0x000ff40003800000 */
[----:B------:R-:W0:Y:S01]  /*2130*/  LDC.64 R110, c[0x0][0x5b8] ;  /* 0x00016e00ff6e7b82 */ /* 0x000e220000000a00 */
[----:B------:R-:W-:-:S07]  /*2140*/  ULDC.64 UR4, c[0x0][0x5c0] ;  /* 0x0001700000047ab9 */ /* 0x000fce0000000a00 */
[----:B------:R-:W1:Y:S08]  /*2150*/  LDC.64 R112, c[0x0][0x5b0] ;  /* 0x00016c00ff707b82 */ /* 0x000e700000000a00 */
[----:B------:R-:W2:Y:S01]  /*2160*/  LDC.64 R114, c[0x0][0x5a8] ;  /* 0x00016a00ff727b82 */ /* 0x000ea20000000a00 */
[-C--:B0-----:R-:W-:Y:S02]  /*2170*/  IMAD R6, R11, R110.reuse, RZ ;  /* 0x0000006e0b067224 */ /* 0x081fe400078e02ff */
[----:B------:R-:W-:-:S04]  /*2180*/  IMAD.WIDE.U32 R108, R101, R110, R8 ;  /* 0x0000006e656c7225 */ /* 0x000fc800078e0008 */
[----:B------:R-:W-:Y:S02]  /*2190*/  IMAD R107, R101, R111, R6 ;  /* 0x0000006f656b7224 */ /* 0x000fe400078e0206 */
[-C--:B-1----:R-:W-:Y:S02]  /*21a0*/  IMAD R5, R105, R112.reuse, RZ ;  /* 0x0000007069057224 */ /* 0x082fe400078e02ff */
[----:B------:R-:W-:Y:S02]  /*21b0*/  IMAD.IADD R13, R109, 0x1, R107 ;  /* 0x000000016d0d7824 */ /* 0x000fe400078e026b */
[----:B------:R-:W-:Y:S02]  /*21c0*/  IMAD.MOV.U32 R12, RZ, RZ, R108 ;  /* 0x000000ffff0c7224 */ /* 0x000fe400078e006c */
[C---:B------:R-:W-:Y:S02]  /*21d0*/  IMAD R111, R104.reuse, R113, R5 ;  /* 0x00000071686f7224 */ /* 0x040fe400078e0205 */
[----:B------:R-:W-:-:S04]  /*21e0*/  IMAD.WIDE.U32 R6, R104, R112, R12 ;  /* 0x0000007068067225 */ /* 0x000fc800078e000c */
[----:B------:R-:W-:Y:S01]  /*21f0*/  IMAD.IADD R5, R7, 0x1, R111 ;  /* 0x0000000107057824 */ /* 0x000fe200078e026f */
[----:B--2---:R-:W-:-:S04]  /*2200*/  LEA R14, P0, R6, R114, 0x1 ;  /* 0x00000072060e7211 */ /* 0x004fc800078008ff */
[----:B------:R-:W-:-:S05]  /*2210*/  LEA.HI.X R15, R6, R115, R5, 0x1, P0 ;  /* 0x00000073060f7211 */ /* 0x000fca00000f0c05 */
[----:B------:R0:W2:Y:S01]  /*2220*/  @P1 LDG.E.LTC128B.U16 R5, desc[UR36][R14.64] ;  /* 0x000000240e051981 */ /* 0x0000a2000c1e1520 */
[----:B------:R-:W-:Y:S01]  /*2230*/  LEA R10, P0, R106, UR4, 0x1 ;  /* 0x000000046a0a7c11 */ /* 0x000fe2000f8008ff */
[----:B------:R-:W-:Y:S01]  /*2240*/  IMAD.WIDE.U32 R6, R104, R112, R8 ;  /* 0x0000007068067225 */ /* 0x000fe200078e0008 */
[----:B------:R-:W-:Y:S03]  /*2250*/  BSSY B1, `(.L_x_34) ;  /* 0x0000012000017945 */ /* 0x000fe60003800000 */
[----:B------:R-:W-:Y:S02]  /*2260*/  IMAD.IADD R7, R111, 0x1, R7 ;  /* 0x000000016f077824 */ /* 0x000fe400078e0207 */
[----:B------:R-:W-:Y:S01]  /*2270*/  IMAD.WIDE.U32 R20, R101, R110, R6 ;  /* 0x0000006e65147225 */ /* 0x000fe200078e0006 */
[----:B0-----:R-:W-:-:S03]  /*2280*/  SHF.L.U64.HI R15, R112, 0x3, R113 ;  /* 0x00000003700f7819 */ /* 0x001fc60000010271 */
[----:B------:R-:W-:Y:S01]  /*2290*/  IMAD.IADD R7, R107, 0x1, R21 ;  /* 0x000000016b077824 */ /* 0x000fe200078e0215 */
[----:B------:R-:W-:Y:S01]  /*22a0*/  LEA R6, P4, R20, R114, 0x1 ;  /* 0x0000007214067211 */ /* 0x000fe200078808ff */
[----:B------:R-:W-:-:S03]  /*22b0*/  IMAD.SHL.U32 R14, R112, 0x8, RZ ;  /* 0x00000008700e7824 */ /* 0x000fc600078e00ff */
[----:B------:R-:W-:Y:S01]  /*22c0*/  LEA.HI.X R7, R20, R115, R7, 0x1, P4 ;  /* 0x0000007314077211 */ /* 0x000fe200020f0c07 */
[----:B--2---:R-:W-:-:S05]  /*22d0*/  HADD2.F32 R11, -RZ, R5.H0_H0 ;  /* 0x20000005ff0b7230 */ /* 0x004fca0000004100 */
[----:B------:R-:W-:-:S04]  /*22e0*/  FMUL R11, R11, R90 ;  /* 0x0000005a0b0b7220 */ /* 0x000fc80000400000 */
[----:B------:R-:W-:Y:S01]  /*22f0*/  FFMA R24, R24, R23, R11 ;  /* 0x0000001718187223 */ /* 0x000fe2000000000b */
[----:B------:R-:W-:Y:S02]  /*2300*/  LEA.HI.X R11, R106, UR5, R103, 0x1, P0 ;  /* 0x000000056a0b7c11 */ /* 0x000fe400080f0c67 */
[----:B------:R-:W-:Y:S02]  /*2310*/  ISETP.GT.AND P0, PT, R4, 0x1, PT ;  /* 0x000000010400780c */ /* 0x000fe40003f04270 */
[----:B------:R-:W-:Y:S02]  /*2320*/  F2FP.F16.F32.PACK_AB R24, RZ, R24 ;  /* 0x00000018ff18723e */ /* 0x000fe400000000ff */
[----:B------:R-:W-:-:S03]  /*2330*/  ISETP.GT.AND P3, PT, R3, RZ, P0 ;  /* 0x000000ff0300720c */ /* 0x000fc60000764270 */
[----:B------:R0:W-:Y:S10]  /*2340*/  @P1 STG.E.U16 desc[UR36][R10.64], R24 ;  /* 0x000000180a001986 */ /* 0x0001f4000c101524 */
[----:B------:R-:W-:Y:S05]  /*2350*/  @!P3 BRA `(.L_x_35) ;  /* 0x000000000004b947 */ /* 0x000fea0003800000 */
[----:B------:R1:W5:Y:S02]  /*2360*/  LDG.E.LTC128B.U16 R5, desc[UR36][R6.64+0x2] ;  /* 0x0000022406057981 */ /* 0x000364000c1e1520 */
.L_x_35:
[----:B------:R-:W-:Y:S05]  /*2370*/  BSYNC B1 ;  /* 0x0000000000017941 */ /* 0x000fea0003800000 */
.L_x_34:
[----:B-----5:R-:W-:Y:S01]  /*2380*/  HADD2.F32 R103, -RZ, R5.H0_H0 ;  /* 0x20000005ff677230 */ /* 0x020fe20000004100 */
[----:B------:R-:W-:Y:S01]  /*2390*/  ISETP.GT.AND P2, PT, R3, 0x8, P2 ;  /* 0x000000080300780c */ /* 0x000fe20001744270 */
[----:B------:R-:W-:Y:S01]  /*23a0*/  IMAD.WIDE.U32 R20, R104, R112, R14 ;  /* 0x0000007068147225 */ /* 0x000fe200078e000e */
[----:B0-----:R-:W-:-:S03]  /*23b0*/  PRMT R24, R5, 0x7610, R24 ;  /* 0x0000761005187816 */ /* 0x001fc60000000018 */
[----:B------:R-:W-:Y:S01]  /*23c0*/  FMUL R12, R103, R90 ;  /* 0x0000005a670c7220 */ /* 0x000fe20000400000 */
[----:B------:R-:W-:Y:S01]  /*23d0*/  IMAD.IADD R111, R111, 0x1, R21 ;  /* 0x000000016f6f7824 */ /* 0x000fe200078e0215 */
[----:B------:R-:W-:Y:S02]  /*23e0*/  IADD3 R108, P1, R108, R20, RZ ;  /* 0x000000146c6c7210 */ /* 0x000fe40007f3e0ff */
[----:B------:R-:W-:-:S03]  /*23f0*/  FFMA R12, R25, R23, R12 ;  /* 0x00000017190c7223 */ /* 0x000fc6000000000c */
[----:B------:R-:W-:Y:S01]  /*2400*/  IMAD.X R13, R111, 0x1, R13, P1 ;  /* 0x000000016f0d7824 */ /* 0x000fe200008e060d */
[C---:B------:R-:W-:Y:S02]  /*2410*/  LEA R14, P1, R108.reuse, R114, 0x1 ;  /* 0x000000726c0e7211 */ /* 0x040fe400078208ff */
[----:B------:R-:W-:Y:S02]  /*2420*/  F2FP.F16.F32.PACK_AB R12, RZ, R12 ;  /* 0x0000000cff0c723e */ /* 0x000fe400000000ff */
[----:B------:R-:W-:Y:S02]  /*2430*/  LEA.HI.X R15, R108, R115, R13, 0x1, P1 ;  /* 0x000000736c0f7211 */ /* 0x000fe400008f0c0d */
[----:B------:R-:W-:-:S05]  /*2440*/  PRMT R21, R12, 0x7610, R21 ;  /* 0x000076100c157816 */ /* 0x000fca0000000015 */
[----:B------:R0:W-:Y:S04]  /*2450*/  @P3 STG.E.U16 desc[UR36][R10.64+0x2], R21 ;  /* 0x000002150a003986 */ /* 0x0001e8000c101524 */
[----:B------:R-:W2:Y:S01]  /*2460*/  @P2 LDG.E.LTC128B.U16 R24, desc[UR36][R14.64] ;  /* 0x000000240e182981 */ /* 0x000ea2000c1e1520 */
[----:B------:R-:W-:Y:S01]  /*2470*/  IADD3 R20, P1, R8, R20, RZ ;  /* 0x0000001408147210 */ /* 0x000fe20007f3e0ff */
[----:B------:R-:W-:Y:S01]  /*2480*/  BSSY B1, `(.L_x_36) ;  /* 0x0000011000017945 */ /* 0x000fe20003800000 */
[----:B------:R-:W-:Y:S02]  /*2490*/  SHF.L.U64.HI R13, R91, 0x1, R92 ;  /* 0x000000015b0d7819 */ /* 0x000fe4000001025c */
[----:B------:R-:W-:Y:S01]  /*24a0*/  ISETP.GT.AND P0, PT, R3, 0x8, P0 ;  /* 0x000000080300780c */ /* 0x000fe20000704270 */
[----:B0-----:R-:W-:Y:S01]  /*24b0*/  IMAD.X R21, R9, 0x1, R111, P1 ;  /* 0x0000000109157824 */ /* 0x001fe200008e066f */
[----:B------:R-:W-:Y:S01]  /*24c0*/  LEA R12, P1, R91, R10, 0x1 ;  /* 0x0000000a5b0c7211 */ /* 0x000fe200078208ff */
[----:B------:R-:W-:-:S04]  /*24d0*/  IMAD.WIDE.U32 R20, R101, R110, R20 ;  /* 0x0000006e65147225 */ /* 0x000fc800078e0014 */
[----:B------:R-:W-:Y:S01]  /*24e0*/  IMAD.X R13, R13, 0x1, R11, P1 ;  /* 0x000000010d0d7824 */ /* 0x000fe200008e060b */
[----:B------:R-:W-:Y:S01]  /*24f0*/  LEA R8, P3, R20, R114, 0x1 ;  /* 0x0000007214087211 */ /* 0x000fe200078608ff */
[----:B------:R-:W-:-:S05]  /*2500*/  IMAD.IADD R9, R107, 0x1, R21 ;  /* 0x000000016b097824 */ /* 0x000fca00078e0215 */
[----:B------:R-:W-:Y:S01]  /*2510*/  LEA.HI.X R9, R20, R115, R9, 0x1, P3 ;  /* 0x0000007314097211 */ /* 0x000fe200018f0c09 */
[----:B--2---:R-:W-:-:S05]  /*2520*/  HADD2.F32 R5, -RZ, R24.H0_H0 ;  /* 0x20000018ff057230 */ /* 0x004fca0000004100 */
[----:B------:R-:W-:-:S04]  /*2530*/  FMUL R5, R5, R90 ;  /* 0x0000005a05057220 */ /* 0x000fc80000400000 */
[----:B------:R-:W-:-:S05]  /*2540*/  FFMA R5, R26, R23, R5 ;  /* 0x000000171a057223 */ /* 0x000fca0000000005 */
[----:B------:R-:W-:-:S05]  /*2550*/  F2FP.F16.F32.PACK_AB R5, RZ, R5 ;  /* 0x00000005ff05723e */ /* 0x000fca00000000ff */
[----:B------:R0:W-:Y:S01]  /*2560*/  @P2 STG.E.U16 desc[UR36][R12.64], R5 ;  /* 0x000000050c002986 */ /* 0x0001e2000c101524 */
[----:B------:R-:W-:Y:S05]  /*2570*/  @!P0 BRA `(.L_x_37) ;  /* 0x0000000000048947 */ /* 0x000fea0003800000 */
[----:B------:R2:W5:Y:S02]  /*2580*/  LDG.E.LTC128B.U16 R24, desc[UR36][R8.64+0x2] ;  /* 0x0000022408187981 */ /* 0x000564000c1e1520 */
.L_x_37:
[----:B------:R-:W-:Y:S05]  /*2590*/  BSYNC B1 ;  /* 0x0000000000017941 */ /* 0x000fea0003800000 */
.L_x_36:
[----:B0----5:R-:W-:Y:S01]  /*25a0*/  HADD2.F32 R5, -RZ, R24.H0_H0 ;  /* 0x20000018ff057230 */ /* 0x021fe20000004100 */
[----:B------:R-:W-:Y:S01]  /*25b0*/  ISETP.GT.AND P1, PT, R4, 0x8, PT ;  /* 0x000000080400780c */ /* 0x000fe20003f24270 */
[----:B------:R-:W-:Y:S03]  /*25c0*/  BSSY B1, `(.L_x_38) ;  /* 0x0000008000017945 */ /* 0x000fe60003800000 */
[----:B------:R-:W-:Y:S01]  /*25d0*/  FMUL R14, R5, R90 ;  /* 0x0000005a050e7220 */ /* 0x000fe20000400000 */
[----:B------:R-:W-:-:S03]  /*25e0*/  ISETP.GT.AND P2, PT, R3, RZ, P1 ;  /* 0x000000ff0300720c */ /* 0x000fc60000f44270 */
[----:B------:R-:W-:-:S05]  /*25f0*/  FFMA R14, R27, R23, R14 ;  /* 0x000000171b0e7223 */ /* 0x000fca000000000e */
[----:B------:R-:W-:-:S05]  /*2600*/  F2FP.F16.F32.PACK_AB R14, RZ, R14 ;  /* 0x0000000eff0e723e */ /* 0x000fca00000000ff */
[----:B------:R0:W-:Y:S01]  /*2610*/  @P0 STG.E.U16 desc[UR36][R12.64+0x2], R14 ;  /* 0x0000020e0c000986 */ /* 0x0001e2000c101524 */
[----:B------:R-:W-:Y:S05]  /*2620*/  @!P2 BRA `(.L_x_39) ;  /* 0x000000000004a947 */ /* 0x000fea0003800000 */
[----:B------:R3:W5:Y:S02]  /*2630*/  LDG.E.LTC128B.U16 R24, desc[UR36][R6.64+0x10] ;  /* 0x0000102406187981 */ /* 0x000764000c1e1520 */
.L_x_39:
[----:B------:R-:W-:Y:S05]  /*2640*/  BSYNC B1 ;  /* 0x0000000000017941 */ /* 0x000fea0003800000 */
.L_x_38:
[----:B-----5:R-:W-:Y:S01]  /*2650*/  HADD2.F32 R5, -RZ, R24.H0_H0 ;  /* 0x20000018ff057230 */ /* 0x020fe20000004100 */
        /* <DEDUP_REMOVED lines=9> */
.L_x_41:
[----:B------:R-:W-:Y:S05]  /*26f0*/  BSYNC B1 ;  /* 0x0000000000017941 */ /* 0x000fea0003800000 */
.L_x_40:
[----:B----45:R-:W-:Y:S01]  /*2700*/  HADD2.F32 R5, -RZ, R24.H0_H0 ;  /* 0x20000018ff057230 */ /* 0x030fe20000004100 */
[----:B------:R-:W-:Y:S01]  /*2710*/  ISETP.GT.AND P1, PT, R3, 0x8, P1 ;  /* 0x000000080300780c */ /* 0x000fe20000f24270 */
[----:B------:R-:W-:Y:S03]  /*2720*/  BSSY B1, `(.L_x_42) ;  /* 0x0000007000017945 */ /* 0x000fe60003800000 */
[----:B0-----:R-:W-:-:S04]  /*2730*/  FMUL R14, R5, R90 ;  /* 0x0000005a050e7220 */ /* 0x001fc80000400000 */
[----:B------:R-:W-:-:S05]  /*2740*/  FFMA R14, R29, R23, R14 ;  /* 0x000000171d0e7223 */ /* 0x000fca000000000e */
[----:B------:R-:W-:-:S05]  /*2750*/  F2FP.F16.F32.PACK_AB R14, RZ, R14 ;  /* 0x0000000eff0e723e */ /* 0x000fca00000000ff */
[----:B------:R0:W-:Y:S01]  /*2760*/  @P3 STG.E.U16 desc[UR36][R10.64+0x12], R14 ;  /* 0x0000120e0a003986 */ /* 0x0001e2000c101524 */
[----:B------:R-:W-:Y:S05]  /*2770*/  @!P1 BRA `(.L_x_43) ;  /* 0x0000000000049947 */ /* 0x000fea0003800000 */
[----:B------:R4:W5:Y:S02]  /*2780*/  LDG.E.LTC128B.U16 R24, desc[UR36][R8.64+0x10] ;  /* 0x0000102408187981 */ /* 0x000964000c1e1520 */
.L_x_43:
[----:B------:R-:W-:Y:S05]  /*2790*/  BSYNC B1 ;  /* 0x0000000000017941 */ /* 0x000fea0003800000 */
.L_x_42:
[----:B-----5:R-:W-:Y:S01]  /*27a0*/  HADD2.F32 R5, -RZ, R24.H0_H0 ;  /* 0x20000018ff057230 */ /* 0x020fe20000004100 */
[----:B------:R-:W-:Y:S01]  /*27b0*/  ISETP.GT.AND P0, PT, R3, 0x8, P0 ;  /* 0x000000080300780c */ /* 0x000fe20000704270 */
[----:B------:R-:W-:Y:S03]  /*27c0*/  BSSY B1, `(.L_x_44) ;  /* 0x0000007000017945 */ /* 0x000fe60003800000 */
[----:B------:R-:W-:-:S04]  /*27d0*/  FMUL R5, R5, R90 ;  /* 0x0000005a05057220 */ /* 0x000fc80000400000 */
[----:B------:R-:W-:-:S05]  /*27e0*/  FFMA R5, R30, R23, R5 ;  /* 0x000000171e057223 */ /* 0x000fca0000000005 */
[----:B------:R-:W-:-:S05]  /*27f0*/  F2FP.F16.F32.PACK_AB R5, RZ, R5 ;  /* 0x00000005ff05723e */ /* 0x000fca00000000ff */
[----:B------:R0:W-:Y:S01]  /*2800*/  @P1 STG.E.U16 desc[UR36][R12.64+0x10], R5 ;  /* 0x000010050c001986 */ /* 0x0001e2000c101524 */
[----:B------:R-:W-:Y:S05]  /*2810*/  @!P0 BRA `(.L_x_45) ;  /* 0x0000000000048947 */ /* 0x000fea0003800000 */
[----:B------:R0:W5:Y:S02]  /*2820*/  LDG.E.LTC128B.U16 R24, desc[UR36][R8.64+0x12] ;  /* 0x0000122408187981 */ /* 0x000164000c1e1520 */
.L_x_45:
[----:B------:R-:W-:Y:S05]  /*2830*/  BSYNC B1 ;  /* 0x0000000000017941 */ /* 0x000fea0003800000 */
.L_x_44:
        /* <DEDUP_REMOVED lines=10> */
.L_x_47:
[----:B------:R-:W-:Y:S05]  /*28e0*/  BSYNC B1 ;  /* 0x0000000000017941 */ /* 0x000fea0003800000 */
.L_x_46:
        /* <DEDUP_REMOVED lines=10> */
.L_x_49:
[----:B------:R-:W-:Y:S05]  /*2990*/  BSYNC B1 ;  /* 0x0000000000017941 */ /* 0x000fea0003800000 */
.L_x_48:
[----:B0----5:R-:W-:Y:S01]  /*29a0*/  HADD2.F32 R5, -RZ, R24.H0_H0 ;  /* 0x20000018ff057230 */ /* 0x021fe20000004100 */
        /* <DEDUP_REMOVED lines=8> */
.L_x_51:
[----:B------:R-:W-:Y:S05]  /*2a30*/  BSYNC B1 ;  /* 0x0000000000017941 */ /* 0x000fea0003800000 */
.L_x_50:
        /* <DEDUP_REMOVED lines=9> */
.L_x_53:
[----:B------:R-:W-:Y:S05]  /*2ad0*/  BSYNC B1 ;  /* 0x0000000000017941 */ /* 0x000fea0003800000 */
.L_x_52:
        /* <DEDUP_REMOVED lines=10> */
.L_x_55:
[----:B------:R-:W-:Y:S05]  /*2b80*/  BSYNC B1 ;  /* 0x0000000000017941 */ /* 0x000fea0003800000 */
.L_x_54:
        /* <DEDUP_REMOVED lines=10> */
.L_x_57:
[----:B------:R-:W-:Y:S05]  /*2c30*/  BSYNC B1 ;  /* 0x0000000000017941 */ /* 0x000fea0003800000 */
.L_x_56:
        /* <DEDUP_REMOVED lines=9> */
.L_x_59:
[----:B------:R-:W-:Y:S05]  /*2cd0*/  BSYNC B1 ;  /* 0x0000000000017941 */ /* 0x000fea0003800000 */
.L_x_58:
        /* <DEDUP_REMOVED lines=9> */
.L_x_61:
[----:B------:R-:W-:Y:S05]  /*2d70*/  BSYNC B1 ;  /* 0x0000000000017941 */ /* 0x000fea0003800000 */
.L_x_60:
        /* <DEDUP_REMOVED lines=10> */
.L_x_63:
[----:B------:R-:W-:Y:S05]  /*2e20*/  BSYNC B1 ;  /* 0x0000000000017941 */ /* 0x000fea0003800000 */
.L_x_62:
        /* <DEDUP_REMOVED lines=10> */
.L_x_65:
[----:B------:R-:W-:Y:S05]  /*2ed0*/  BSYNC B1 ;  /* 0x0000000000017941 */ /* 0x000fea0003800000 */
.L_x_64:
        /* <DEDUP_REMOVED lines=9> */
.L_x_67:
[----:B------:R-:W-:Y:S05]  /*2f70*/  BSYNC B1 ;  /* 0x0000000000017941 */ /* 0x000fea0003800000 */
.L_x_66:
        /* <DEDUP_REMOVED lines=9> */
.L_x_69:
[----:B------:R-:W-:Y:S05]  /*3010*/  BSYNC B1 ;  /* 0x0000000000017941 */ /* 0x000fea0003800000 */
.L_x_68:
        /* <DEDUP_REMOVED lines=10> */
.L_x_71:
[----:B------:R-:W-:Y:S05]  /*30c0*/  BSYNC B1 ;  /* 0x0000000000017941 */ /* 0x000fea0003800000 */
.L_x_70:
        /* <DEDUP_REMOVED lines=10> */
.L_x_73:
[----:B------:R-:W-:Y:S05]  /*3170*/  BSYNC B1 ;  /* 0x0000000000017941 */ /* 0x000fea0003800000 */
.L_x_72:
        /* <DEDUP_REMOVED lines=9> */
.L_x_75:
[----:B------:R-:W-:Y:S05]  /*3210*/  BSYNC B1 ;  /* 0x0000000000017941 */ /* 0x000fea0003800000 */
.L_x_74:
        /* <DEDUP_REMOVED lines=9> */
.L_x_77:
[----:B------:R-:W-:Y:S05]  /*32b0*/  BSYNC B1 ;  /* 0x0000000000017941 */ /* 0x000fea0003800000 */
.L_x_76:
        /* <DEDUP_REMOVED lines=10> */
.L_x_79:
[----:B------:R-:W-:Y:S05]  /*3360*/  BSYNC B1 ;  /* 0x0000000000017941 */ /* 0x000fea0003800000 */
.L_x_78:
        /* <DEDUP_REMOVED lines=10> */
.L_x_81:
[----:B------:R-:W-:Y:S05]  /*3410*/  BSYNC B1 ;  /* 0x0000000000017941 */ /* 0x000fea0003800000 */
.L_x_80:
        /* <DEDUP_REMOVED lines=9> */
.L_x_83:
[----:B------:R-:W-:Y:S05]  /*34b0*/  BSYNC B1 ;  /* 0x0000000000017941 */ /* 0x000fea0003800000 */
.L_x_82:
        /* <DEDUP_REMOVED lines=9> */
.L_x_85:
[----:B------:R-:W-:Y:S05]  /*3550*/  BSYNC B1 ;  /* 0x0000000000017941 */ /* 0x000fea0003800000 */
.L_x_84:
        /* <DEDUP_REMOVED lines=10> */
.L_x_87:
[----:B------:R-:W-:Y:S05]  /*3600*/  BSYNC B1 ;  /* 0x0000000000017941 */ /* 0x000fea0003800000 */
.L_x_86:
        /* <DEDUP_REMOVED lines=10> */
.L_x_89:
[----:B------:R-:W-:Y:S05]  /*36b0*/  BSYNC B1 ;  /* 0x0000000000017941 */ /* 0x000fea0003800000 */
.L_x_88:
        /* <DEDUP_REMOVED lines=9> */
.L_x_91:
[----:B------:R-:W-:Y:S05]  /*3750*/  BSYNC B1 ;  /* 0x0000000000017941 */ /* 0x000fea0003800000 */
.L_x_90:
        /* <DEDUP_REMOVED lines=9> */
.L_x_93:
[----:B------:R-:W-:Y:S05]  /*37f0*/  BSYNC B1 ;  /* 0x0000000000017941 */ /* 0x000fea0003800000 */
.L_x_92:
        /* <DEDUP_REMOVED lines=10> */
.L_x_95:
[----:B------:R-:W-:Y:S05]  /*38a0*/  BSYNC B1 ;  /* 0x0000000000017941 */ /* 0x000fea0003800000 */
.L_x_94:
        /* <DEDUP_REMOVED lines=10> */
.L_x_97:
[----:B------:R-:W-:Y:S05]  /*3950*/  BSYNC B1 ;  /* 0x0000000000017941 */ /* 0x000fea0003800000 */
.L_x_96:
        /* <DEDUP_REMOVED lines=9> */
.L_x_99:
[----:B------:R-:W-:Y:S05]  /*39f0*/  BSYNC B1 ;  /* 0x0000000000017941 */ /* 0x000fea0003800000 */
.L_x_98:
        /* <DEDUP_REMOVED lines=9> */
.L_x_101:
[----:B------:R-:W-:Y:S05]  /*3a90*/  BSYNC B1 ;  /* 0x0000000000017941 */ /* 0x000fea0003800000 */
.L_x_100:
        /* <DEDUP_REMOVED lines=10> */
.L_x_103:
[----:B------:R-:W-:Y:S05]  /*3b40*/  BSYNC B1 ;  /* 0x0000000000017941 */ /* 0x000fea0003800000 */
.L_x_102:
        /* <DEDUP_REMOVED lines=10> */
.L_x_105:
[----:B------:R-:W-:Y:S05]  /*3bf0*/  BSYNC B1 ;  /* 0x0000000000017941 */ /* 0x000fea0003800000 */
.L_x_104:
        /* <DEDUP_REMOVED lines=9> */
.L_x_107:
[----:B------:R-:W-:Y:S05]  /*3c90*/  BSYNC B1 ;  /* 0x0000000000017941 */ /* 0x000fea0003800000 */
.L_x_106:
        /* <DEDUP_REMOVED lines=9> */
.L_x_109:
[----:B------:R-:W-:Y:S05]  /*3d30*/  BSYNC B1 ;  /* 0x0000000000017941 */ /* 0x000fea0003800000 */
.L_x_108:
        /* <DEDUP_REMOVED lines=10> */
.L_x_111:
[----:B------:R-:W-:Y:S05]  /*3de0*/  BSYNC B1 ;  /* 0x0000000000017941 */ /* 0x000fea0003800000 */
.L_x_110:
        /* <DEDUP_REMOVED lines=10> */
.L_x_113:
[----:B------:R-:W-:Y:S05]  /*3e90*/  BSYNC B1 ;  /* 0x0000000000017941 */ /* 0x000fea0003800000 */
.L_x_112:
        /* <DEDUP_REMOVED lines=9> */
.L_x_115:
[----:B------:R-:W-:Y:S05]  /*3f30*/  BSYNC B1 ;  /* 0x0000000000017941 */ /* 0x000fea0003800000 */
.L_x_114:
        /* <DEDUP_REMOVED lines=9> */
.L_x_117:
[----:B------:R-:W-:Y:S05]  /*3fd0*/  BSYNC B1 ;  /* 0x0000000000017941 */ /* 0x000fea0003800000 */
.L_x_116:
        /* <DEDUP_REMOVED lines=10> */
.L_x_119:
[----:B------:R-:W-:Y:S05]  /*4080*/  BSYNC B1 ;  /* 0x0000000000017941 */ /* 0x000fea0003800000 */
.L_x_118:
        /* <DEDUP_REMOVED lines=10> */
.L_x_121:
[----:B------:R-:W-:Y:S05]  /*4130*/  BSYNC B1 ;  /* 0x0000000000017941 */ /* 0x000fea0003800000 */
.L_x_120:
        /* <DEDUP_REMOVED lines=9> */
.L_x_123:
[----:B------:R-:W-:Y:S05]  /*41d0*/  BSYNC B1 ;  /* 0x0000000000017941 */ /* 0x000fea0003800000 */
.L_x_122:
        /* <DEDUP_REMOVED lines=9> */
.L_x_125:
[----:B------:R-:W-:Y:S05]  /*4270*/  BSYNC B1 ;  /* 0x0000000000017941 */ /* 0x000fea0003800000 */
.L_x_124:
        /* <DEDUP_REMOVED lines=10> */
.L_x_127:
[----:B------:R-:W-:Y:S05]  /*4320*/  BSYNC B1 ;  /* 0x0000000000017941 */ /* 0x000fea0003800000 */
.L_x_126:
        /* <DEDUP_REMOVED lines=10> */
.L_x_129:
[----:B------:R-:W-:Y:S05]  /*43d0*/  BSYNC B1 ;  /* 0x0000000000017941 */ /* 0x000fea0003800000 */
.L_x_128:
        /* <DEDUP_REMOVED lines=9> */
.L_x_131:
[----:B------:R-:W-:Y:S05]  /*4470*/  BSYNC B1 ;  /* 0x0000000000017941 */ /* 0x000fea0003800000 */
.L_x_130:
        /* <DEDUP_REMOVED lines=9> */
.L_x_133:
[----:B------:R-:W-:Y:S05]  /*4510*/  BSYNC B1 ;  /* 0x0000000000017941 */ /* 0x000fea0003800000 */
.L_x_132:
        /* <DEDUP_REMOVED lines=10> */
.L_x_135:
[----:B------:R-:W-:Y:S05]  /*45c0*/  BSYNC B1 ;  /* 0x0000000000017941 */ /* 0x000fea0003800000 */
.L_x_134:
        /* <DEDUP_REMOVED lines=10> */
.L_x_137:
[----:B------:R-:W-:Y:S05]  /*4670*/  BSYNC B1 ;  /* 0x0000000000017941 */ /* 0x000fea0003800000 */
.L_x_136:
        /* <DEDUP_REMOVED lines=9> */
.L_x_139:
[----:B------:R-:W-:Y:S05]  /*4710*/  BSYNC B1 ;  /* 0x0000000000017941 */ /* 0x000fea0003800000 */
.L_x_138:
        /* <DEDUP_REMOVED lines=9> */
.L_x_141:
[----:B------:R-:W-:Y:S05]  /*47b0*/  BSYNC B1 ;  /* 0x0000000000017941 */ /* 0x000fea0003800000 */
.L_x_140:
        /* <DEDUP_REMOVED lines=10> */
.L_x_143:
[----:B------:R-:W-:Y:S05]  /*4860*/  BSYNC B1 ;  /* 0x0000000000017941 */ /* 0x000fea0003800000 */
.L_x_142:
        /* <DEDUP_REMOVED lines=10> */
.L_x_145:
[----:B------:R-:W-:Y:S05]  /*4910*/  BSYNC B1 ;  /* 0x0000000000017941 */ /* 0x000fea0003800000 */
.L_x_144:
        /* <DEDUP_REMOVED lines=9> */
.L_x_147:
[----:B------:R-:W-:Y:S05]  /*49b0*/  BSYNC B1 ;  /* 0x0000000000017941 */ /* 0x000fea0003800000 */
.L_x_146:
        /* <DEDUP_REMOVED lines=9> */
.L_x_149:
[----:B------:R-:W-:Y:S05]  /*4a50*/  BSYNC B1 ;  /* 0x0000000000017941 */ /* 0x000fea0003800000 */
.L_x_148:
        /* <DEDUP_REMOVED lines=10> */
.L_x_151:
[----:B------:R-:W-:Y:S05]  /*4b00*/  BSYNC B1 ;  /* 0x0000000000017941 */ /* 0x000fea0003800000 */
.L_x_150:
[----:B-----5:R-:W-:Y:S01]  /*4b10*/  HADD2.F32 R5, -RZ, R24.H0_H0 ;  /* 0x20000018ff057230 */ /* 0x020fe20000004100 */
[----:B------:R-:W-:Y:S01]  /*4b20*/  ISETP.GT.AND P0, PT, R4, 0x79, PT ;  /* 0x000000790400780c */ /* 0x000fe20003f04270 */
[----:B------:R-:W-:Y:S01]  /*4b30*/  @P2 IMAD.MOV.U32 R4, RZ, RZ, R10 ;  /* 0x000000ffff042224 */ /* 0x000fe200078e000a */
[----:B------:R-:W-:Y:S02]  /*4b40*/  BSSY B1, `(.L_x_152) ;  /* 0x000000a000017945 */ /* 0x000fe40003800000 */
[----:B------:R-:W-:Y:S01]  /*4b50*/  FMUL R5, R5, R90 ;  /* 0x0000005a05057220 */ /* 0x000fe20000400000 */
[----:B------:R-:W-:-:S03]  /*4b60*/  ISETP.GT.AND P3, PT, R3, RZ, P0 ;  /* 0x000000ff0300720c */ /* 0x000fc60000764270 */
[----:B------:R-:W-:-:S05]  /*4b70*/  FFMA R5, R84, R23, R5 ;  /* 0x0000001754057223 */ /* 0x000fca0000000005 */
[----:B------:R-:W-:-:S04]  /*4b80*/  F2FP.F16.F32.PACK_AB R5, RZ, R5 ;  /* 0x00000005ff05723e */ /* 0x000fc800000000ff */
[----:B0-----:R-:W-:Y:S01]  /*4b90*/  PRMT R14, R5, 0x7610, R14 ;  /* 0x00007610050e7816 */ /* 0x001fe2000000000e */
[----:B------:R-:W-:-:S05]  /*4ba0*/  @P2 IMAD.MOV.U32 R5, RZ, RZ, R11 ;  /* 0x000000ffff052224 */ /* 0x000fca00078e000b */
[----:B------:R0:W-:Y:S01]  /*4bb0*/  @P2 STG.E.U16 desc[UR36][R4.64+0xf0], R14 ;  /* 0x0000f00e04002986 */ /* 0x0001e2000c101524 */
[----:B------:R-:W-:Y:S05]  /*4bc0*/  @!P3 BRA `(.L_x_153) ;  /* 0x000000000004b947 */ /* 0x000fea0003800000 */
[----:B------:R0:W5:Y:S02]  /*4bd0*/  LDG.E.LTC128B.U16 R24, desc[UR36][R6.64+0xf2] ;  /* 0x0000f22406187981 */ /* 0x000164000c1e1520 */
.L_x_153:
[----:B------:R-:W-:Y:S05]  /*4be0*/  BSYNC B1 ;  /* 0x0000000000017941 */ /* 0x000fea0003800000 */
.L_x_152:
        /* <DEDUP_REMOVED lines=9> */
.L_x_155:
[----:B------:R-:W-:Y:S05]  /*4c80*/  BSYNC B1 ;  /* 0x0000000000017941 */ /* 0x000fea0003800000 */
.L_x_154:
[----:B-----5:R-:W-:Y:S01]  /*4c90*/  HADD2.F32 R5, -RZ, R24.H0_H0 ;  /* 0x20000018ff057230 */ /* 0x020fe20000004100 */
[----:B------:R-:W-:Y:S01]  /*4ca0*/  ISETP.GT.AND P0, PT, R3, 0x8, P0 ;  /* 0x000000080300780c */ /* 0x000fe20000704270 */
[----:B0-----:R-:W-:Y:S01]  /*4cb0*/  @P1 IMAD.MOV.U32 R4, RZ, RZ, R12 ;  /* 0x000000ffff041224 */ /* 0x001fe200078e000c */
[----:B------:R-:W-:Y:S02]  /*4cc0*/  BSSY B1, `(.L_x_156) ;  /* 0x0000009000017945 */ /* 0x000fe40003800000 */
[----:B------:R-:W-:-:S04]  /*4cd0*/  FMUL R5, R5, R90 ;  /* 0x0000005a05057220 */ /* 0x000fc80000400000 */
[----:B------:R-:W-:-:S05]  /*4ce0*/  FFMA R5, R86, R23, R5 ;  /* 0x0000001756057223 */ /* 0x000fca0000000005 */
[----:B------:R-:W-:-:S04]  /*4cf0*/  F2FP.F16.F32.PACK_AB R5, RZ, R5 ;  /* 0x00000005ff05723e */ /* 0x000fc800000000ff */
[----:B-1-3--:R-:W-:Y:S01]  /*4d00*/  PRMT R6, R5, 0x7610, R6 ;  /* 0x0000761005067816 */ /* 0x00afe20000000006 */
[----:B------:R-:W-:-:S05]  /*4d10*/  @P1 IMAD.MOV.U32 R5, RZ, RZ, R13 ;  /* 0x000000ffff051224 */ /* 0x000fca00078e000d */
[----:B------:R0:W-:Y:S01]  /*4d20*/  @P1 STG.E.U16 desc[UR36][R4.64+0xf0], R6 ;  /* 0x0000f00604001986 */ /* 0x0001e2000c101524 */
[----:B------:R-:W-:Y:S05]  /*4d30*/  @!P0 BRA `(.L_x_157) ;  /* 0x0000000000048947 */ /* 0x000fea0003800000 */
[----:B------:R1:W5:Y:S02]  /*4d40*/  LDG.E.LTC128B.U16 R24, desc[UR36][R8.64+0xf2] ;  /* 0x0000f22408187981 */ /* 0x000364000c1e1520 */
.L_x_157:
[----:B------:R-:W-:Y:S05]  /*4d50*/  BSYNC B1 ;  /* 0x0000000000017941 */ /* 0x000fea0003800000 */
.L_x_156:
[----:B------:R-:W-:Y:S05]  /*4d60*/  @!P0 BRA `(.L_x_158) ;  /* 0x0000001000e88947 */ /* 0x000fea0003800000 */
[----:B-----5:R-:W-:-:S05]  /*4d70*/  HADD2.F32 R3, -RZ, R24.H0_H0 ;  /* 0x20000018ff037230 */ /* 0x020fca0000004100 */
[----:B0-----:R-:W-:-:S04]  /*4d80*/  FMUL R4, R3, R90 ;  /* 0x0000005a03047220 */ /* 0x001fc80000400000 */
[----:B------:R-:W-:-:S05]  /*4d90*/  FFMA R4, R87, R23, R4 ;  /* 0x0000001757047223 */ /* 0x000fca0000000004 */
[----:B------:R-:W-:-:S05]  /*4da0*/  F2FP.F16.F32.PACK_AB R4, RZ, R4 ;  /* 0x00000004ff04723e */ /* 0x000fca00000000ff */
[----:B------:R3:W-:Y:S01]  /*4db0*/  STG.E.U16 desc[UR36][R12.64+0xf2], R4 ;  /* 0x0000f2040c007986 */ /* 0x0007e2000c101524 */
[----:B------:R-:W-:Y:S05]  /*4dc0*/  BRA `(.L_x_158) ;  /* 0x0000001000d07947 */ /* 0x000fea0003800000 */
.L_x_33:
[----:B------:R-:W-:Y:S01]  /*4dd0*/  ISETP.GT.AND P3, PT, R4, 0x1, PT ;  /* 0x000000010400780c */ /* 0x000fe20003f64270 */
[----:B------:R-:W-:Y:S01]  /*4de0*/  ULDC.64 UR4, c[0x0][0x5c0] ;  /* 0x0001700000047ab9 */ /* 0x000fe20000000a00 */
[-C--:B------:R-:W-:Y:S01]  /*4df0*/  FMUL R24, R24, R23.reuse ;  /* 0x0000001718187220 */ /* 0x080fe20000400000 */
[----:B------:R-:W-:Y:S01]  /*4e00*/  LEA R6, P4, R106, UR4, 0x1 ;  /* 0x000000046a067c11 */ /* 0x000fe2000f8808ff */
[-C--:B------:R-:W-:Y:S01]  /*4e10*/  FMUL R25, R25, R23.reuse ;  /* 0x0000001719197220 */ /* 0x080fe20000400000 */
[----:B------:R-:W-:Y:S01]  /*4e20*/  ISETP.GT.AND P0, PT, R3, RZ, P3 ;  /* 0x000000ff0300720c */ /* 0x000fe20001f04270 */
[-C--:B------:R-:W-:Y:S01]  /*4e30*/  FMUL R26, R26, R23.reuse ;  /* 0x000000171a1a7220 */ /* 0x080fe20000400000 */
[----:B------:R-:W-:Y:S01]  /*4e40*/  F2FP.F16.F32.PACK_AB R24, RZ, R24 ;  /* 0x00000018ff18723e */ /* 0x000fe200000000ff */
[-C--:B------:R-:W-:Y:S01]  /*4e50*/  FMUL R27, R27, R23.reuse ;  /* 0x000000171b1b7220 */ /* 0x080fe20000400000 */
[----:B------:R-:W-:Y:S01]  /*4e60*/  LEA.HI.X R7, R106, UR5, R103, 0x1, P4 ;  /* 0x000000056a077c11 */ /* 0x000fe2000a0f0c67 */
[----:B------:R-:W-:Y:S01]  /*4e70*/  FMUL R28, R28, R23 ;  /* 0x000000171c1c7220 */ /* 0x000fe20000400000 */
[----:B------:R-:W-:Y:S01]  /*4e80*/  F2FP.F16.F32.PACK_AB R25, RZ, R25 ;  /* 0x00000019ff19723e */ /* 0x000fe200000000ff */
[-C--:B------:R-:W-:Y:S01]  /*4e90*/  FMUL R29, R29, R23.reuse ;  /* 0x000000171d1d7220 */ /* 0x080fe20000400000 */
[----:B------:R-:W-:Y:S01]  /*4ea0*/  ISETP.GT.AND P2, PT, R3, 0x8, P2 ;  /* 0x000000080300780c */ /* 0x000fe20001744270 */
[----:B------:R-:W-:Y:S01]  /*4eb0*/  @P1 STG.E.U16 desc[UR36][R6.64], R24 ;  /* 0x0000001806001986 */ /* 0x000fe2000c101524 */
[----:B------:R-:W-:Y:S01]  /*4ec0*/  ISETP.GT.AND P1, PT, R4, 0x8, PT ;  /* 0x000000080400780c */ /* 0x000fe20003f24270 */
[-C--:B------:R-:W-:Y:S01]  /*4ed0*/  FMUL R30, R30, R23.reuse ;  /* 0x000000171e1e7220 */ /* 0x080fe20000400000 */
[C---:B------:R-:W-:Y:S01]  /*4ee0*/  SHF.L.U64.HI R5, R91.reuse, 0x1, R92 ;  /* 0x000000015b057819 */ /* 0x040fe2000001025c */
[----:B------:R-:W-:Y:S01]  /*4ef0*/  @P0 STG.E.U16 desc[UR36][R6.64+0x2], R25 ;  /* 0x0000021906000986 */ /* 0x000fe2000c101524 */
[----:B------:R-:W-:Y:S01]  /*4f00*/  LEA R8, P5, R91, R6, 0x1 ;  /* 0x000000065b087211 */ /* 0x000fe200078a08ff */
[-C--:B------:R-:W-:Y:S01]  /*4f10*/  FMUL R31, R31, R23.reuse ;  /* 0x000000171f1f7220 */ /* 0x080fe20000400000 */
[----:B------:R-:W-:Y:S01]  /*4f20*/  ISETP.GT.AND P3, PT, R3, 0x8, P3 ;  /* 0x000000080300780c */ /* 0x000fe20001f64270 */
[-C--:B------:R-:W-:Y:S01]  /*4f30*/  FMUL R32, R32, R23.reuse ;  /* 0x0000001720207220 */ /* 0x080fe20000400000 */
[----:B------:R-:W-:Y:S01]  /*4f40*/  ISETP.GT.AND P0, PT, R4, 0x9, PT ;  /* 0x000000090400780c */ /* 0x000fe20003f04270 */
[----:B------:R-:W-:Y:S01]  /*4f50*/  IMAD.X R9, R5, 0x1, R7, P5 ;  /* 0x0000000105097824 */ /* 0x000fe200028e0607 */
[----:B------:R-:W-:Y:S01]  /*4f60*/  ISETP.GT.AND P4, PT, R3, RZ, P1 ;  /* 0x000000ff0300720c */ /* 0x000fe20000f84270 */
[-C--:B------:R-:W-:Y:S01]  /*4f70*/  FMUL R33, R33, R23.reuse ;  /* 0x0000001721217220 */ /* 0x080fe20000400000 */
[----:B------:R-:W-:Y:S01]  /*4f80*/  F2FP.F16.F32.PACK_AB R26, RZ, R26 ;  /* 0x0000001aff1a723e */ /* 0x000fe200000000ff */
[-C--:B------:R-:W-:Y:S01]  /*4f90*/  FMUL R34, R34, R23.reuse ;  /* 0x0000001722227220 */ /* 0x080fe20000400000 */
[----:B------:R-:W-:Y:S01]  /*4fa0*/  ISETP.GT.AND P5, PT, R3, RZ, P0 ;  /* 0x000000ff0300720c */ /* 0x000fe200007a4270 */
[----:B------:R-:W-:Y:S01]  /*4fb0*/  FMUL R35, R35, R23 ;  /* 0x0000001723237220 */ /* 0x000fe20000400000 */
[----:B------:R-:W-:Y:S01]  /*4fc0*/  F2FP.F16.F32.PACK_AB R27, RZ, R27 ;  /* 0x0000001bff1b723e */ /* 0x000fe200000000ff */
[----:B------:R-:W-:Y:S01]  /*4fd0*/  @P2 STG.E.U16 desc[UR36][R8.64], R26 ;  /* 0x0000001a08002986 */ /* 0x000fe2000c101524 */
[----:B------:R-:W-:Y:S01]  /*4fe0*/  F2FP.F16.F32.PACK_AB R28, RZ, R28 ;  /* 0x0000001cff1c723e */ /* 0x000fe200000000ff */
[-C--:B------:R-:W-:Y:S01]  /*4ff0*/  FMUL R36, R36, R23.reuse ;  /* 0x0000001724247220 */ /* 0x080fe20000400000 */
[----:B------:R-:W-:Y:S01]  /*5000*/  ISETP.GT.AND P2, PT, R3, 0x8, P1 ;  /* 0x000000080300780c */ /* 0x000fe20000f44270 */
[----:B------:R-:W-:Y:S01]  /*5010*/  @P3 STG.E.U16 desc[UR36][R8.64+0x2], R27 ;  /* 0x0000021b08003986 */ /* 0x000fe2000c101524 */
[----:B------:R-:W-:Y:S01]  /*5020*/  ISETP.GT.AND P1, PT, R4, 0x10, PT ;  /* 0x000000100400780c */ /* 0x000fe20003f24270 */
[----:B------:R-:W-:Y:S01]  /*5030*/  FMUL R37, R37, R23 ;  /* 0x0000001725257220 */ /* 0x000fe20000400000 */
[----:B------:R-:W-:Y:S01]  /*5040*/  F2FP.F16.F32.PACK_AB R29, RZ, R29 ;  /* 0x0000001dff1d723e */ /* 0x000fe200000000ff */
[----:B------:R-:W-:Y:S01]  /*5050*/  @P4 STG.E.U16 desc[UR36][R6.64+0x10], R28 ;  /* 0x0000101c06004986 */ /* 0x000fe2000c101524 */
[C---:B------:R-:W-:Y:S01]  /*5060*/  ISETP.GT.AND P3, PT, R3.reuse, 0x8, P0 ;  /* 0x000000080300780c */ /* 0x040fe20000764270 */
[-C--:B------:R-:W-:Y:S01]  /*5070*/  FMUL R38, R38, R23.reuse ;  /* 0x0000001726267220 */ /* 0x080fe20000400000 */
[----:B------:R-:W-:Y:S01]  /*5080*/  ISETP.GT.AND P0, PT, R4, 0x11, PT ;  /* 0x000000110400780c */ /* 0x000fe20003f04270 */
[----:B------:R-:W-:Y:S01]  /*5090*/  @P5 STG.E.U16 desc[UR36][R6.64+0x12], R29 ;  /* 0x0000121d06005986 */ /* 0x000fe2000c101524 */
        /* <DEDUP_REMOVED lines=161> */
[----:B------:R-:W-:Y:S01]  /*5ab0*/  FMUL R87, R87, R23 ;  /* 0x0000001757577220 */ /* 0x000fe20000400000 */
[----:B------:R-:W-:-:S02]  /*5ac0*/  F2FP.F16.F32.PACK_AB R62, RZ, R62 ;  /* 0x0000003eff3e723e */ /* 0x000fc400000000ff */
[C---:B------:R-:W-:Y:S02]  /*5ad0*/  ISETP.GT.AND P5, PT, R3.reuse, RZ, P0 ;  /* 0x000000ff0300720c */ /* 0x040fe400007a4270 */
[----:B------:R-:W-:Y:S01]  /*5ae0*/  F2FP.F16.F32.PACK_AB R63, RZ, R63 ;  /* 0x0000003fff3f723e */ /* 0x000fe200000000ff */
[----:B------:R-:W-:Y:S01]  /*5af0*/  @P2 STG.E.U16 desc[UR36][R8.64+0x90], R62 ;  /* 0x0000903e08002986 */ /* 0x000fe2000c101524 */
[----:B------:R-:W-:Y:S02]  /*5b00*/  F2FP.F16.F32.PACK_AB R64, RZ, R64 ;  /* 0x00000040ff40723e */ /* 0x000fe400000000ff */
[C---:B------:R-:W-:Y:S01]  /*5b10*/  ISETP.GT.AND P2, PT, R3.reuse, 0x8, P1 ;  /* 0x000000080300780c */ /* 0x040fe20000f44270 */
[----:B------:R-:W-:Y:S01]  /*5b20*/  @P3 STG.E.U16 desc[UR36][R8.64+0x92], R63 ;  /* 0x0000923f08003986 */ /* 0x000fe2000c101524 */
[----:B------:R-:W-:Y:S02]  /*5b30*/  ISETP.GT.AND P1, PT, R4, 0x58, PT ;  /* 0x000000580400780c */ /* 0x000fe40003f24270 */
[----:B------:R-:W-:Y:S01]  /*5b40*/  F2FP.F16.F32.PACK_AB R65, RZ, R65 ;  /* 0x00000041ff41723e */ /* 0x000fe200000000ff */
[----:B------:R-:W-:Y:S01]  /*5b50*/  @P4 STG.E.U16 desc[UR36][R6.64+0xa0], R64 ;  /* 0x0000a04006004986 */ /* 0x000fe2000c101524 */
[----:B------:R-:W-:-:S02]  /*5b60*/  ISETP.GT.AND P3, PT, R3, 0x8, P0 ;  /* 0x000000080300780c */ /* 0x000fc40000764270 */
[----:B------:R-:W-:Y:S01]  /*5b70*/  ISETP.GT.AND P0, PT, R4, 0x59, PT ;  /* 0x000000590400780c */ /* 0x000fe20003f04270 */
[----:B------:R-:W-:Y:S01]  /*5b80*/  @P5 STG.E.U16 desc[UR36][R6.64+0xa2], R65 ;  /* 0x0000a24106005986 */ /* 0x000fe2000c101524 */
[C---:B------:R-:W-:Y:S02]  /*5b90*/  ISETP.GT.AND P4, PT, R3.reuse, RZ, P1 ;  /* 0x000000ff0300720c */ /* 0x040fe40000f84270 */
[----:B------:R-:W-:Y:S02]  /*5ba0*/  F2FP.F16.F32.PACK_AB R66, RZ, R66 ;  /* 0x00000042ff42723e */ /* 0x000fe400000000ff */
[----:B------:R-:W-:Y:S02]  /*5bb0*/  ISETP.GT.AND P5, PT, R3, RZ, P0 ;  /* 0x000000ff0300720c */ /* 0x000fe400007a4270 */
[----:B------:R-:W-:Y:S01]  /*5bc0*/  F2FP.F16.F32.PACK_AB R67, RZ, R67 ;  /* 0x00000043ff43723e */ /* 0x000fe200000000ff */
[----:B------:R-:W-:Y:S01]  /*5bd0*/  @P2 STG.E.U16 desc[UR36][R8.64+0xa0], R66 ;  /* 0x0000a04208002986 */ /* 0x000fe2000c101524 */
[----:B------:R-:W-:-:S02]  /*5be0*/  F2FP.F16.F32.PACK_AB R68, RZ, R68 ;  /* 0x00000044ff44723e */ /* 0x000fc400000000ff */
[C---:B------:R-:W-:Y:S01]  /*5bf0*/  ISETP.GT.AND P2, PT, R3.reuse, 0x8, P1 ;  /* 0x000000080300780c */ /* 0x040fe20000f44270 */
[----:B------:R-:W-:Y:S01]  /*5c00*/  @P3 STG.E.U16 desc[UR36][R8.64+0xa2], R67 ;  /* 0x0000a24308003986 */ /* 0x000fe2000c101524 */
[C---:B------:R-:W-:Y:S02]  /*5c10*/  ISETP.GT.AND P1, PT, R4.reuse, 0x60, PT ;  /* 0x000000600400780c */ /* 0x040fe40003f24270 */
[----:B------:R-:W-:Y:S01]  /*5c20*/  F2FP.F16.F32.PACK_AB R69, RZ, R69 ;  /* 0x00000045ff45723e */ /* 0x000fe200000000ff */
[----:B------:R-:W-:Y:S01]  /*5c30*/  @P4 STG.E.U16 desc[UR36][R6.64+0xb0], R68 ;  /* 0x0000b04406004986 */ /* 0x000fe2000c101524 */
[C---:B------:R-:W-:Y:S02]  /*5c40*/  ISETP.GT.AND P3, PT, R3.reuse, 0x8, P0 ;  /* 0x000000080300780c */ /* 0x040fe40000764270 */
[----:B------:R-:W-:Y:S01]  /*5c50*/  ISETP.GT.AND P0, PT, R4, 0x61, PT ;  /* 0x000000610400780c */ /* 0x000fe20003f04270 */
[----:B------:R-:W-:Y:S01]  /*5c60*/  @P5 STG.E.U16 desc[UR36][R6.64+0xb2], R69 ;  /* 0x0000b24506005986 */ /* 0x000fe2000c101524 */
[----:B------:R-:W-:-:S02]  /*5c70*/  ISETP.GT.AND P4, PT, R3, RZ, P1 ;  /* 0x000000ff0300720c */ /* 0x000fc40000f84270 */
[C---:B------:R-:W-:Y:S02]  /*5c80*/  ISETP.GT.AND P5, PT, R3.reuse, RZ, P0 ;  /* 0x000000ff0300720c */ /* 0x040fe400007a4270 */
[----:B------:R-:W-:Y:S02]  /*5c90*/  F2FP.F16.F32.PACK_AB R70, RZ, R70 ;  /* 0x00000046ff46723e */ /* 0x000fe400000000ff */
[----:B------:R-:W-:Y:S02]  /*5ca0*/  F2FP.F16.F32.PACK_AB R71, RZ, R71 ;  /* 0x00000047ff47723e */ /* 0x000fe400000000ff */
[----:B------:R-:W-:Y:S01]  /*5cb0*/  F2FP.F16.F32.PACK_AB R72, RZ, R72 ;  /* 0x00000048ff48723e */ /* 0x000fe200000000ff */
[----:B------:R-:W-:Y:S01]  /*5cc0*/  @P2 STG.E.U16 desc[UR36][R8.64+0xb0], R70 ;  /* 0x0000b04608002986 */ /* 0x000fe2000c101524 */
[----:B------:R-:W-:Y:S02]  /*5cd0*/  F2FP.F16.F32.PACK_AB R73, RZ, R73 ;  /* 0x00000049ff49723e */ /* 0x000fe400000000ff */
[C---:B------:R-:W-:Y:S01]  /*5ce0*/  ISETP.GT.AND P1, PT, R3.reuse, 0x8, P1 ;  /* 0x000000080300780c */ /* 0x040fe20000f24270 */
[----:B------:R-:W-:Y:S01]  /*5cf0*/  @P3 STG.E.U16 desc[UR36][R8.64+0xb2], R71 ;  /* 0x0000b24708003986 */ /* 0x000fe2000c101524 */
[----:B------:R-:W-:-:S02]  /*5d00*/  ISETP.GT.AND P2, PT, R3, 0x8, P0 ;  /* 0x000000080300780c */ /* 0x000fc40000744270 */
[C---:B------:R-:W-:Y:S01]  /*5d10*/  ISETP.GT.AND P0, PT, R4.reuse, 0x69, PT ;  /* 0x000000690400780c */ /* 0x040fe20003f04270 */
[----:B------:R-:W-:Y:S01]  /*5d20*/  @P4 STG.E.U16 desc[UR36][R6.64+0xc0], R72 ;  /* 0x0000c04806004986 */ /* 0x000fe2000c101524 */
[----:B------:R-:W-:Y:S02]  /*5d30*/  ISETP.GT.AND P4, PT, R4, 0x68, PT ;  /* 0x000000680400780c */ /* 0x000fe40003f84270 */
[----:B------:R-:W-:Y:S01]  /*5d40*/  F2FP.F16.F32.PACK_AB R74, RZ, R74 ;  /* 0x0000004aff4a723e */ /* 0x000fe200000000ff */
[----:B------:R-:W-:Y:S01]  /*5d50*/  @P5 STG.E.U16 desc[UR36][R6.64+0xc2], R73 ;  /* 0x0000c24906005986 */ /* 0x000fe2000c101524 */
[C---:B------:R-:W-:Y:S02]  /*5d60*/  ISETP.GT.AND P5, PT, R3.reuse, RZ, P4 ;  /* 0x000000ff0300720c */ /* 0x040fe400027a4270 */
[----:B------:R-:W-:Y:S01]  /*5d70*/  ISETP.GT.AND P3, PT, R3, RZ, P0 ;  /* 0x000000ff0300720c */ /* 0x000fe20000764270 */
[----:B------:R-:W-:Y:S01]  /*5d80*/  @P1 STG.E.U16 desc[UR36][R8.64+0xc0], R74 ;  /* 0x0000c04a08001986 */ /* 0x000fe2000c101524 */
[----:B------:R-:W-:-:S02]  /*5d90*/  F2FP.F16.F32.PACK_AB R75, RZ, R75 ;  /* 0x0000004bff4b723e */ /* 0x000fc400000000ff */
[----:B------:R-:W-:Y:S02]  /*5da0*/  F2FP.F16.F32.PACK_AB R76, RZ, R76 ;  /* 0x0000004cff4c723e */ /* 0x000fe400000000ff */
[C---:B------:R-:W-:Y:S01]  /*5db0*/  ISETP.GT.AND P4, PT, R3.reuse, 0x8, P4 ;  /* 0x000000080300780c */ /* 0x040fe20002784270 */
[----:B------:R-:W-:Y:S01]  /*5dc0*/  @P2 STG.E.U16 desc[UR36][R8.64+0xc2], R75 ;  /* 0x0000c24b08002986 */ /* 0x000fe2000c101524 */
[----:B------:R-:W-:Y:S02]  /*5dd0*/  F2FP.F16.F32.PACK_AB R77, RZ, R77 ;  /* 0x0000004dff4d723e */ /* 0x000fe400000000ff */
[C---:B------:R-:W-:Y:S01]  /*5de0*/  ISETP.GT.AND P2, PT, R4.reuse, 0x71, PT ;  /* 0x000000710400780c */ /* 0x040fe20003f44270 */
[----:B------:R-:W-:Y:S01]  /*5df0*/  @P5 STG.E.U16 desc[UR36][R6.64+0xd0], R76 ;  /* 0x0000d04c06005986 */ /* 0x000fe2000c101524 */
[----:B------:R-:W-:Y:S02]  /*5e00*/  ISETP.GT.AND P5, PT, R3, 0x8, P0 ;  /* 0x000000080300780c */ /* 0x000fe400007a4270 */
[C---:B------:R-:W-:Y:S01]  /*5e10*/  ISETP.GT.AND P1, PT, R4.reuse, 0x78, PT ;  /* 0x000000780400780c */ /* 0x040fe20003f24270 */
[----:B------:R-:W-:Y:S01]  /*5e20*/  @P3 STG.E.U16 desc[UR36][R6.64+0xd2], R77 ;  /* 0x0000d24d06003986 */ /* 0x000fe2000c101524 */
[----:B------:R-:W-:-:S02]  /*5e30*/  ISETP.GT.AND P3, PT, R4, 0x70, PT ;  /* 0x000000700400780c */ /* 0x000fc40003f64270 */
[----:B------:R-:W-:Y:S01]  /*5e40*/  ISETP.GT.AND P0, PT, R4, 0x79, PT ;  /* 0x000000790400780c */ /* 0x000fe20003f04270 */
[----:B------:R-:W-:Y:S01]  /*5e50*/  @P4 IMAD.MOV.U32 R4, RZ, RZ, R8 ;  /* 0x000000ffff044224 */ /* 0x000fe200078e0008 */
[----:B------:R-:W-:Y:S01]  /*5e60*/  F2FP.F16.F32.PACK_AB R78, RZ, R78 ;  /* 0x0000004eff4e723e */ /* 0x000fe200000000ff */
[----:B------:R-:W-:Y:S01]  /*5e70*/  @P4 IMAD.MOV.U32 R5, RZ, RZ, R9 ;  /* 0x000000ffff054224 */ /* 0x000fe200078e0009 */
[----:B------:R-:W-:Y:S02]  /*5e80*/  F2FP.F16.F32.PACK_AB R79, RZ, R79 ;  /* 0x0000004fff4f723e */ /* 0x000fe400000000ff */
[----:B------:R-:W-:Y:S02]  /*5e90*/  F2FP.F16.F32.PACK_AB R80, RZ, R80 ;  /* 0x00000050ff50723e */ /* 0x000fe400000000ff */
[----:B------:R0:W-:Y:S01]  /*5ea0*/  @P4 STG.E.U16 desc[UR36][R4.64+0xd0], R78 ;  /* 0x0000d04e04004986 */ /* 0x0001e2000c101524 */
[----:B------:R-:W-:Y:S02]  /*5eb0*/  ISETP.GT.AND P4, PT, R3, RZ, P2 ;  /* 0x000000ff0300720c */ /* 0x000fe40001784270 */
[----:B------:R-:W-:-:S02]  /*5ec0*/  F2FP.F16.F32.PACK_AB R81, RZ, R81 ;  /* 0x00000051ff51723e */ /* 0x000fc400000000ff */
[----:B------:R-:W-:Y:S02]  /*5ed0*/  ISETP.GT.AND P2, PT, R3, 0x8, P2 ;  /* 0x000000080300780c */ /* 0x000fe40001744270 */
[----:B------:R-:W-:Y:S02]  /*5ee0*/  F2FP.F16.F32.PACK_AB R82, RZ, R82 ;  /* 0x00000052ff52723e */ /* 0x000fe400000000ff */
[----:B------:R-:W-:Y:S02]  /*5ef0*/  F2FP.F16.F32.PACK_AB R83, RZ, R83 ;  /* 0x00000053ff53723e */ /* 0x000fe400000000ff */
[----:B------:R-:W-:Y:S01]  /*5f00*/  F2FP.F16.F32.PACK_AB R84, RZ, R84 ;  /* 0x00000054ff54723e */ /* 0x000fe200000000ff */
[----:B0-----:R-:W-:Y:S01]  /*5f10*/  @P5 IMAD.MOV.U32 R4, RZ, RZ, R8 ;  /* 0x000000ffff045224 */ /* 0x001fe200078e0008 */
[----:B------:R-:W-:Y:S01]  /*5f20*/  F2FP.F16.F32.PACK_AB R85, RZ, R85 ;  /* 0x00000055ff55723e */ /* 0x000fe200000000ff */
[----:B------:R-:W-:Y:S01]  /*5f30*/  @P5 IMAD.MOV.U32 R5, RZ, RZ, R9 ;  /* 0x000000ffff055224 */ /* 0x000fe200078e0009 */
[----:B------:R-:W-:-:S02]  /*5f40*/  F2FP.F16.F32.PACK_AB R86, RZ, R86 ;  /* 0x00000056ff56723e */ /* 0x000fc400000000ff */
[----:B------:R-:W-:Y:S02]  /*5f50*/  F2FP.F16.F32.PACK_AB R87, RZ, R87 ;  /* 0x00000057ff57723e */ /* 0x000fe400000000ff */
[----:B------:R0:W-:Y:S01]  /*5f60*/  @P5 STG.E.U16 desc[UR36][R4.64+0xd2], R79 ;  /* 0x0000d24f04005986 */ /* 0x0001e2000c101524 */
[C---:B------:R-:W-:Y:S02]  /*5f70*/  ISETP.GT.AND P5, PT, R3.reuse, RZ, P3 ;  /* 0x000000ff0300720c */ /* 0x040fe40001fa4270 */
[----:B------:R-:W-:-:S11]  /*5f80*/  ISETP.GT.AND P3, PT, R3, 0x8, P3 ;  /* 0x000000080300780c */ /* 0x000fd60001f64270 */
[----:B0-----:R-:W-:Y:S02]  /*5f90*/  @P5 IMAD.MOV.U32 R4, RZ, RZ, R6 ;  /* 0x000000ffff045224 */ /* 0x001fe400078e0006 */
[----:B------:R-:W-:-:S05]  /*5fa0*/  @P5 IMAD.MOV.U32 R5, RZ, RZ, R7 ;  /* 0x000000ffff055224 */ /* 0x000fca00078e0007 */
[----:B------:R0:W-:Y:S01]  /*5fb0*/  @P5 STG.E.U16 desc[UR36][R4.64+0xe0], R80 ;  /* 0x0000e05004005986 */ /* 0x0001e2000c101524 */
[C---:B------:R-:W-:Y:S02]  /*5fc0*/  ISETP.GT.AND P5, PT, R3.reuse, RZ, P0 ;  /* 0x000000ff0300720c */ /* 0x040fe400007a4270 */
[----:B------:R-:W-:Y:S01]  /*5fd0*/  ISETP.GT.AND P0, PT, R3, 0x8, P0 ;  /* 0x000000080300780c */ /* 0x000fe20000704270 */
[----:B0-----:R-:W-:Y:S02]  /*5fe0*/  @P4 IMAD.MOV.U32 R4, RZ, RZ, R6 ;  /* 0x000000ffff044224 */ /* 0x001fe400078e0006 */
[----:B------:R-:W-:-:S05]  /*5ff0*/  @P4 IMAD.MOV.U32 R5, RZ, RZ, R7 ;  /* 0x000000ffff054224 */ /* 0x000fca00078e0007 */
[----:B------:R0:W-:Y:S01]  /*6000*/  @P4 STG.E.U16 desc[UR36][R4.64+0xe2], R81 ;  /* 0x0000e25104004986 */ /* 0x0001e2000c101524 */
[C---:B------:R-:W-:Y:S02]  /*6010*/  ISETP.GT.AND P4, PT, R3.reuse, RZ, P1 ;  /* 0x000000ff0300720c */ /* 0x040fe40000f84270 */
[----:B------:R-:W-:Y:S01]  /*6020*/  ISETP.GT.AND P1, PT, R3, 0x8, P1 ;  /* 0x000000080300780c */ /* 0x000fe20000f24270 */
[----:B0-----:R-:W-:Y:S02]  /*6030*/  @P3 IMAD.MOV.U32 R4, RZ, RZ, R8 ;  /* 0x000000ffff043224 */ /* 0x001fe400078e0008 */
[----:B------:R-:W-:-:S05]  /*6040*/  @P3 IMAD.MOV.U32 R5, RZ, RZ, R9 ;  /* 0x000000ffff053224 */ /* 0x000fca00078e0009 */
[----:B------:R0:W-:Y:S02]  /*6050*/  @P3 STG.E.U16 desc[UR36][R4.64+0xe0], R82 ;  /* 0x0000e05204003986 */ /* 0x0001e4000c101524 */
[----:B0-----:R-:W-:Y:S02]  /*6060*/  @P2 IMAD.MOV.U32 R4, RZ, RZ, R8 ;  /* 0x000000ffff042224 */ /* 0x001fe400078e0008 */
[----:B------:R-:W-:-:S05]  /*6070*/  @P2 IMAD.MOV.U32 R5, RZ, RZ, R9 ;  /* 0x000000ffff052224 */ /* 0x000fca00078e0009 */
[----:B------:R0:W-:Y:S02]  /*6080*/  @P2 STG.E.U16 desc[UR36][R4.64+0xe2], R83 ;  /* 0x0000e25304002986 */ /* 0x0001e4000c101524 */
[----:B0-----:R-:W-:Y:S02]  /*6090*/  @P4 IMAD.MOV.U32 R4, RZ, RZ, R6 ;  /* 0x000000ffff044224 */ /* 0x001fe400078e0006 */
[----:B------:R-:W-:-:S05]  /*60a0*/  @P4 IMAD.MOV.U32 R5, RZ, RZ, R7 ;  /* 0x000000ffff054224 */ /* 0x000fca00078e0007 */
[----:B------:R0:W-:Y:S04]  /*60b0*/  @P4 STG.E.U16 desc[UR36][R4.64+0xf0], R84 ;  /* 0x0000f05404004986 */ /* 0x0001e8000c101524 */
[----:B------:R1:W-:Y:S01]  /*60c0*/  @P5 STG.E.U16 desc[UR36][R6.64+0xf2], R85 ;  /* 0x0000f25506005986 */ /* 0x0003e2000c101524 */
[----:B0-----:R-:W-:Y:S02]  /*60d0*/  @P1 IMAD.MOV.U32 R4, RZ, RZ, R8 ;  /* 0x000000ffff041224 */ /* 0x001fe400078e0008 */
[----:B------:R-:W-:-:S05]  /*60e0*/  @P1 IMAD.MOV.U32 R5, RZ, RZ, R9 ;  /* 0x000000ffff051224 */ /* 0x000fca00078e0009 */
[----:B------:R1:W-:Y:S04]  /*60f0*/  @P1 STG.E.U16 desc[UR36][R4.64+0xf0], R86 ;  /* 0x0000f05604001986 */ /* 0x0003e8000c101524 */
[----:B------:R1:W-:Y:S02]  /*6100*/  @P0 STG.E.U16 desc[UR36][R8.64+0xf2], R87 ;  /* 0x0000f25708000986 */ /* 0x0003e4000c101524 */
.L_x_158:
[----:B------:R-:W-:Y:S05]  /*6110*/  BSYNC B0 ;  /* 0x0000000000007941 */ /* 0x000fea0003800000 */
.L_x_32:
[----:B------:R-:W-:Y:S01]  /*6120*/  IADD3 R16, P0, R16, UR38, RZ ;  /* 0x0000002610107c10 */ /* 0x000fe2000ff1e0ff */
[----:B------:R-:W-:Y:S01]  /*6130*/  ULDC.64 UR4, c[0x0][0x650] ;  /* 0x0001940000047ab9 */ /* 0x000fe20000000a00 */
[----:B------:R-:W-:Y:S01]  /*6140*/  PRMT R3, RZ, 0x7610, R3 ;  /* 0x00007610ff037816 */ /* 0x000fe20000000003 */
[----:B------:R-:W-:Y:S01]  /*6150*/  IMAD.MOV.U32 R100, RZ, RZ, -0x1 ;  /* 0xffffffffff647424 */ /* 0x000fe200078e00ff */
[----:B------:R-:W-:Y:S01]  /*6160*/  IADD3.X R17, R17, UR41, RZ, P0, !PT ;  /* 0x0000002911117c10 */ /* 0x000fe200087fe4ff */
[----:B------:R-:W-:Y:S01]  /*6170*/  IMAD.MOV.U32 R101, RZ, RZ, -0x1 ;  /* 0xffffffffff657424 */ /* 0x000fe200078e00ff */
[----:B------:R-:W-:-:S04]  /*6180*/  ISETP.GE.U32.AND P0, PT, R16, UR4, PT ;  /* 0x0000000410007c0c */ /* 0x000fc8000bf06070 */
[----:B------:R-:W-:-:S13]  /*6190*/  ISETP.GE.U32.AND.EX P0, PT, R17, UR5, PT, P0 ;  /* 0x0000000511007c0c */ /* 0x000fda000bf06100 */
[----:B------:R-:W-:Y:S05]  /*61a0*/  @P0 BRA `(.L_x_159) ;  /* 0x00000004004c0947 */ /* 0x000fea0003800000 */
[----:B------:R-:W0:Y:S01]  /*61b0*/  LDC.64 R10, c[0x0][0x628] ;  /* 0x00018a00ff0a7b82 */ /* 0x000e220000000a00 */
[----:B---3--:R-:W3:Y:S01]  /*61c0*/  S2R R12, SR_CTAID.X ;  /* 0x00000000000c7919 */ /* 0x008ee20000002500 */
[----:B-12-4-:R-:W-:Y:S02]  /*61d0*/  IMAD.MOV.U32 R8, RZ, RZ, R16 ;  /* 0x000000ffff087224 */ /* 0x016fe400078e0010 */
[----:B------:R-:W-:Y:S01]  /*61e0*/  IMAD.MOV.U32 R9, RZ, RZ, R17 ;  /* 0x000000ffff097224 */ /* 0x000fe200078e0011 */
[----:B------:R-:W1:Y:S03]  /*61f0*/  S2R R20, SR_CTAID.Y ;  /* 0x0000000000147919 */ /* 0x000e660000002600 */
[----:B------:R-:W2:Y:S08]  /*6200*/  LDC R0, c[0x0][0x630] ;  /* 0x00018c00ff007b82 */ /* 0x000eb00000000800 */
[----:B------:R-:W4:Y:S01]  /*6210*/  LDC.64 R14, c[0x0][0x620] ;  /* 0x00018800ff0e7b82 */ /* 0x000f220000000a00 */
[----:B0-----:R-:W-:-:S04]  /*6220*/  ISETP.NE.U32.AND P0, PT, R10, RZ, PT ;  /* 0x000000ff0a00720c */ /* 0x001fc80003f05070 */
[----:B------:R-:W-:-:S13]  /*6230*/  ISETP.NE.AND.EX P0, PT, R11, RZ, PT, P0 ;  /* 0x000000ff0b00720c */ /* 0x000fda0003f05300 */
[----:B-1234-:R-:W-:Y:S05]  /*6240*/  @!P0 BRA `(.L_x_160) ;  /* 0x0000000000288947 */ /* 0x01efea0003800000 */
        /* <DEDUP_REMOVED lines=10> */
.L_x_160:
[-CC-:B------:R-:W-:Y:S01]  /*62f0*/  SHF.R.U64 R101, R8, R0.reuse, R9.reuse ;  /* 0x0000000008657219 */ /* 0x180fe20000001209 */
[----:B------:R-:W0:Y:S01]  /*6300*/  LDC.64 R26, c[0x0][0x640] ;  /* 0x00019000ff1a7b82 */ /* 0x000e220000000a00 */
[----:B------:R-:W-:Y:S01]  /*6310*/  SHF.R.U32.HI R0, RZ, R0, R9 ;  /* 0x00000000ff007219 */ /* 0x000fe20000011609 */
[----:B------:R-:W-:Y:S01]  /*6320*/  ULDC UR4, c[0x0][0x150] ;  /* 0x0000540000047ab9 */ /* 0x000fe20000000800 */
[----:B------:R-:W-:Y:S02]  /*6330*/  IADD3 R3, P0, RZ, -R101, RZ ;  /* 0x80000065ff037210 */ /* 0x000fe40007f1e0ff */
[----:B------:R-:W-:-:S03]  /*6340*/  I2FP.F32.U32 R7, R12 ;  /* 0x0000000c00077245 */ /* 0x000fc60000201000 */
[----:B------:R-:W1:Y:S01]  /*6350*/  LDC R6, c[0x0][0x618] ;  /* 0x00018600ff067b82 */ /* 0x000e620000000800 */
[----:B------:R-:W-:Y:S02]  /*6360*/  IMAD.X R5, RZ, RZ, ~R0, P0 ;  /* 0x000000ffff057224 */ /* 0x000fe400000e0e00 */
[----:B------:R-:W-:Y:S01]  /*6370*/  FMUL R7, R7, UR4 ;  /* 0x0000000407077c20 */ /* 0x000fe20008400000 */
[----:B------:R-:W-:Y:S01]  /*6380*/  ULDC UR4, c[0x0][0x154] ;  /* 0x0000550000047ab9 */ /* 0x000fe20000000800 */
[-C--:B------:R-:W-:Y:S02]  /*6390*/  IMAD R0, R5, R14.reuse, RZ ;  /* 0x0000000e05007224 */ /* 0x080fe400078e02ff */
[C---:B------:R-:W-:Y:S01]  /*63a0*/  IMAD.WIDE.U32 R4, R3.reuse, R14, R16 ;  /* 0x0000000e03047225 */ /* 0x040fe200078e0010 */
[----:B------:R-:W2:Y:S01]  /*63b0*/  LDC R8, c[0x0][0x608] ;  /* 0x00018200ff087b82 */ /* 0x000ea20000000800 */
[----:B------:R-:W3:Y:S02]  /*63c0*/  F2I.U32.TRUNC.NTZ R7, R7 ;  /* 0x0000000700077305 */ /* 0x000ee4000020f000 */
[----:B------:R-:W-:Y:S01]  /*63d0*/  IMAD R3, R3, R15, R0 ;  /* 0x0000000f03037224 */ /* 0x000fe200078e0200 */
[----:B------:R-:W-:-:S03]  /*63e0*/  I2FP.F32.U32 R0, R20 ;  /* 0x0000001400007245 */ /* 0x000fc60000201000 */
[----:B------:R-:W-:Y:S01]  /*63f0*/  IMAD.IADD R3, R5, 0x1, R3 ;  /* 0x0000000105037824 */ /* 0x000fe200078e0203 */
[----:B------:R-:W4:Y:S01]  /*6400*/  LDC R11, c[0x0][0x658] ;  /* 0x00019600ff0b7b82 */ /* 0x000f220000000800 */
[----:B0-----:R-:W-:-:S04]  /*6410*/  ISETP.NE.U32.AND P0, PT, R26, RZ, PT ;  /* 0x000000ff1a00720c */ /* 0x001fc80003f05070 */
[----:B------:R-:W-:-:S03]  /*6420*/  ISETP.NE.AND.EX P0, PT, R27, RZ, PT, P0 ;  /* 0x000000ff1b00720c */ /* 0x000fc60003f05300 */
[----:B------:R-:W0:Y:S01]  /*6430*/  LDC R9, c[0x0][0x144] ;  /* 0x00005100ff097b82 */ /* 0x000e220000000800 */
[-C--:B-1----:R-:W-:Y:S01]  /*6440*/  SHF.R.U64 R10, R4, R6.reuse, R3 ;  /* 0x00000006040a7219 */ /* 0x082fe20000001203 */
[----:B---3--:R-:W-:Y:S01]  /*6450*/  IMAD.MOV R7, RZ, RZ, -R7 ;  /* 0x000000ffff077224 */ /* 0x008fe200078e0a07 */
[----:B------:R-:W-:Y:S01]  /*6460*/  SHF.R.U32.HI R3, RZ, R6, R3 ;  /* 0x00000006ff037219 */ /* 0x000fe20000011603 */
[----:B------:R-:W-:-:S04]  /*6470*/  FMUL R6, R0, UR4 ;  /* 0x0000000400067c20 */ /* 0x000fc80008400000 */
[----:B------:R-:W1:Y:S01]  /*6480*/  LDC R21, c[0x0][0x148] ;  /* 0x00005200ff157b82 */ /* 0x000e620000000800 */
[----:B------:R3:W0:Y:S01]  /*6490*/  F2I.U32.TRUNC.NTZ R14, R6 ;  /* 0x00000006000e7305 */ /* 0x000622000020f000 */
[-CC-:B--2---:R-:W-:Y:S02]  /*64a0*/  SHF.R.U64 R13, R10, R8.reuse, R3.reuse ;  /* 0x000000080a0d7219 */ /* 0x184fe40000001203 */
[----:B------:R-:W-:-:S04]  /*64b0*/  SHF.R.U32.HI R0, RZ, R8, R3 ;  /* 0x00000008ff007219 */ /* 0x000fc80000011603 */
[----:B-----5:R-:W2:Y:S01]  /*64c0*/  LDC R24, c[0x0][0x648] ;  /* 0x00019200ff187b82 */ /* 0x020ea20000000800 */
[-CC-:B----4-:R-:W-:Y:S02]  /*64d0*/  SHF.R.U64 R15, R13, R11.reuse, R0.reuse ;  /* 0x0000000b0d0f7219 */ /* 0x190fe40000001200 */
[----:B------:R-:W-:-:S03]  /*64e0*/  SHF.R.U32.HI R5, RZ, R11, R0 ;  /* 0x0000000bff057219 */ /* 0x000fc60000011600 */
[----:B------:R-:W-:Y:S02]  /*64f0*/  IMAD.MOV.U32 R4, RZ, RZ, R15 ;  /* 0x000000ffff047224 */ /* 0x000fe400078e000f */
[----:B------:R-:W4:Y:S01]  /*6500*/  LDC R28, c[0x0][0x638] ;  /* 0x00018e00ff1c7b82 */ /* 0x000f220000000800 */
[----:B0-----:R-:W-:-:S07]  /*6510*/  IMAD R25, R9, R7, R12 ;  /* 0x0000000709197224 */ /* 0x001fce00078e020c */
[----:B------:R-:W0:Y:S08]  /*6520*/  LDC R29, c[0x0][0x610] ;  /* 0x00018400ff1d7b82 */ /* 0x000e300000000800 */
[----:B------:R-:W0:Y:S01]  /*6530*/  LDC R30, c[0x0][0x600] ;  /* 0x00018000ff1e7b82 */ /* 0x000e220000000800 */
[----:B-123--:R-:W-:Y:S05]  /*6540*/  @!P0 BRA `(.L_x_161) ;  /* 0x0000000000288947 */ /* 0x00efea0003800000 */
[----:B------:R-:W1:Y:S02]  /*6550*/  LDC R0, c[0x0][0x64c] ;  /* 0x00019300ff007b82 */ /* 0x000e640000000800 */
[----:B-1----:R-:W-:-:S05]  /*6560*/  IADD3 R3, P0, R15, R0, RZ ;  /* 0x000000000f037210 */ /* 0x002fca0007f1e0ff */
        /* <DEDUP_REMOVED lines=8> */
.L_x_161:
[----:B------:R-:W-:Y:S01]  /*65f0*/  ISETP.NE.AND P0, PT, R2, 0x1, PT ;  /* 0x000000010200780c */ /* 0x000fe20003f05270 */
[----:B------:R-:W-:Y:S01]  /*6600*/  IMAD.MOV R14, RZ, RZ, -R14 ;  /* 0x000000ffff0e7224 */ /* 0x000fe200078e0a0e */
[----:B------:R-:W-:Y:S02]  /*6610*/  SHF.R.U64 R3, R4, R24, R5 ;  /* 0x0000001804037219 */ /* 0x000fe40000001205 */
[----:B------:R-:W-:Y:S02]  /*6620*/  LOP3.LUT R0, R13, R98, RZ, 0xc0, !PT ;  /* 0x000000620d007212 */ /* 0x000fe400078ec0ff */
[----:B------:R-:W-:Y:S01]  /*6630*/  LOP3.LUT R10, R10, R97, RZ, 0xc0, !PT ;  /* 0x000000610a0a7212 */ /* 0x000fe200078ec0ff */
[----:B------:R-:W-:Y:S02]  /*6640*/  IMAD.MOV R4, RZ, RZ, -R3 ;  /* 0x000000ffff047224 */ /* 0x000fe400078e0a03 */
[----:B------:R-:W-:Y:S02]  /*6650*/  IMAD R0, R93, R3, R0 ;  /* 0x000000035d007224 */ /* 0x000fe400078e0200 */
[----:B----4-:R-:W-:-:S02]  /*6660*/  IMAD R3, R4, R28, R15 ;  /* 0x0000001c04037224 */ /* 0x010fc400078e020f */
[----:B------:R-:W-:Y:S02]  /*6670*/  @P0 IMAD R25, R21, R14, R20 ;  /* 0x0000000e15190224 */ /* 0x000fe400078e0214 */
[----:B0-----:R-:W-:Y:S02]  /*6680*/  IMAD R5, R3, R30, R10 ;  /* 0x0000001e03057224 */ /* 0x001fe400078e020a */
[----:B------:R-:W-:Y:S02]  /*6690*/  IMAD R0, R0, R29, R25 ;  /* 0x0000001d00007224 */ /* 0x000fe400078e0219 */
[----:B------:R-:W-:-:S03]  /*66a0*/  IMAD.MOV.U32 R4, RZ, RZ, 0x1 ;  /* 0x00000001ff047424 */ /* 0x000fc600078e00ff */
[----:B------:R-:W-:Y:S02]  /*66b0*/  SEL R100, R5, R0, !P0 ;  /* 0x0000000005647207 */ /* 0x000fe40004000000 */
[----:B------:R-:W-:Y:S02]  /*66c0*/  PRMT R3, R4, 0x7610, R3 ;  /* 0x0000761004037816 */ /* 0x000fe40000000003 */
[----:B------:R-:W-:-:S07]  /*66d0*/  SEL R0, R0, R5, !P0 ;  /* 0x0000000500007207 */ /* 0x000fce0004000000 */
.L_x_159:
[----:B------:R-:W-:Y:S01]  /*66e0*/  UIADD3 UR42, UR43, UR42, URZ ;  /* 0x0000002a2b2a7290 */ /* 0x000fe2000fffe03f */
[----:B------:R-:W-:Y:S01]  /*66f0*/  LOP3.LUT P0, RZ, R3, 0xff, RZ, 0xc0, !PT ;  /* 0x000000ff03ff7812 */ /* 0x000fe2000780c0ff */
[----:B------:R-:W-:Y:S02]  /*6700*/  IMAD.MOV.U32 R103, RZ, RZ, R0 ;  /* 0x000000ffff677224 */ /* 0x000fe400078e0000 */
[----:B------:R-:W-:Y:S02]  /*6710*/  USHF.R.U32.HI UR4, URZ, 0x1, UR42 ;  /* 0x000000013f047899 */ /* 0x000fe4000801162a */
[----:B------:R-:W-:Y:S02]  /*6720*/  UISETP.GT.U32.AND UP1, UPT, UR42, 0x1, UPT ;  /* 0x000000012a00788c */ /* 0x000fe4000bf24070 */
[----:B------:R-:W-:Y:S02]  /*6730*/  ULOP3.LUT UR4, UR4, 0x1, URZ, 0xc0, !UPT ;  /* 0x0000000104047892 */ /* 0x000fe4000f8ec03f */
[----:B------:R-:W-:-:S02]  /*6740*/  UISETP.LT.U32.AND UP1, UPT, UR43, 0x2, UP1 ;  /* 0x000000022b00788c */ /* 0x000fc40008f21070 */
[----:B------:R-:W-:Y:S02]  /*6750*/  UISETP.NE.U32.AND UP0, UPT, UR4, 0x1, UPT ;  /* 0x000000010400788c */ /* 0x000fe4000bf05070 */
[----:B------:R-:W-:Y:S02]  /*6760*/  USEL UR5, URZ, 0x1, !UP1 ;  /* 0x000000013f057887 */ /* 0x000fe4000c800000 */
[----:B------:R-:W-:Y:S02]  /*6770*/  UISETP.GT.U32.AND UP0, UPT, UR43, 0x1, !UP0 ;  /* 0x000000012b00788c */ /* 0x000fe4000c704070 */
[----:B------:R-:W-:Y:S02]  /*6780*/  ULOP3.LUT UR42, UR42, 0x1, URZ, 0xc0, !UPT ;  /* 0x000000012a2a7892 */ /* 0x000fe4000f8ec03f */
[----:B------:R-:W-:-:S04]  /*6790*/  USEL UR4, URZ, 0x1, !UP0 ;  /* 0x000000013f047887 */ /* 0x000fc8000c000000 */
[----:B------:R-:W-:Y:S01]  /*67a0*/  ULOP3.LUT UR40, UR4, UR40, UR5, 0x96, !UPT ;  /* 0x0000002804287292 */ /* 0x000fe2000f8e9605 */
[----:B------:R-:W-:Y:S11]  /*67b0*/  @P0 BRA `(.L_x_162) ;  /* 0xffffffac00200947 */ /* 0x000ff6000383ffff */
[----:B------:R-:W-:Y:S05]  /*67c0*/  EXIT ;  /* 0x000000000000794d */ /* 0x000fea0003800000 */
.L_x_7:
        /* <DEDUP_REMOVED lines=26> */
.L_x_164:
[----:B------:R-:W0:Y:S01]  /*6970*/  LDC.64 R28, c[0x0][0x640] ;  /* 0x00019000ff1c7b82 */ /* 0x000e220000000a00 */
[-CC-:B------:R-:W-:Y:S01]  /*6980*/  SHF.R.U64 R21, R14, R6.reuse, R15.reuse ;  /* 0x000000060e157219 */ /* 0x180fe2000000120f */
[----:B------:R-:W-:Y:S01]  /*6990*/  IMAD.MOV.U32 R30, RZ, RZ, 0x1 ;  /* 0x00000001ff1e7424 */ /* 0x000fe200078e00ff */
[----:B------:R-:W-:Y:S02]  /*69a0*/  SHF.R.U32.HI R6, RZ, R6, R15 ;  /* 0x00000006ff067219 */ /* 0x000fe4000001160f */
[----:B------:R-:W-:-:S03]  /*69b0*/  IADD3 R13, P0, RZ, -R21, RZ ;  /* 0x80000015ff0d7210 */ /* 0x000fc60007f1e0ff */
[----:B------:R-:W1:Y:S02]  /*69c0*/  LDC R12, c[0x0][0x618] ;  /* 0x00018600ff0c7b82 */ /* 0x000e640000000800 */
[----:B------:R-:W-:-:S04]  /*69d0*/  IMAD.X R9, RZ, RZ, ~R6, P0 ;  /* 0x000000ffff097224 */ /* 0x000fc800000e0e06 */
[-C--:B------:R-:W-:Y:S02]  /*69e0*/  IMAD R6, R9, R24.reuse, RZ ;  /* 0x0000001809067224 */ /* 0x080fe400078e02ff */
[----:B------:R-:W2:Y:S01]  /*69f0*/  LDC R14, c[0x0][0x608] ;  /* 0x00018200ff0e7b82 */ /* 0x000ea20000000800 */
[----:B------:R-:W-:-:S04]  /*6a00*/  IMAD.WIDE.U32 R8, R13, R24, R16 ;  /* 0x000000180d087225 */ /* 0x000fc800078e0010 */
[----:B------:R-:W-:-:S03]  /*6a10*/  IMAD R13, R13, R25, R6 ;  /* 0x000000190d0d7224 */ /* 0x000fc600078e0206 */
[----:B------:R-:W3:Y:S01]  /*6a20*/  LDC R27, c[0x0][0x658] ;  /* 0x00019600ff1b7b82 */ /* 0x000ee20000000800 */
[----:B------:R-:W-:Y:S01]  /*6a30*/  IMAD.IADD R9, R9, 0x1, R13 ;  /* 0x0000000109097824 */ /* 0x000fe200078e020d */
[----:B0-----:R-:W-:-:S04]  /*6a40*/  ISETP.NE.U32.AND P0, PT, R28, RZ, PT ;  /* 0x000000ff1c00720c */ /* 0x001fc80003f05070 */
[----:B------:R-:W-:Y:S02]  /*6a50*/  ISETP.NE.AND.EX P0, PT, R29, RZ, PT, P0 ;  /* 0x000000ff1d00720c */ /* 0x000fe40003f05300 */
[----:B------:R-:W0:Y:S01]  /*6a60*/  LDC R22, c[0x0][0x600] ;  /* 0x00018000ff167b82 */ /* 0x000e220000000800 */
[-CC-:B-1----:R-:W-:Y:S01]  /*6a70*/  SHF.R.U64 R10, R8, R12.reuse, R9.reuse ;  /* 0x0000000c080a7219 */ /* 0x182fe20000001209 */
[----:B------:R-:W-:Y:S01]  /*6a80*/  IMAD.MOV.U32 R8, RZ, RZ, -0x1 ;  /* 0xffffffffff087424 */ /* 0x000fe200078e00ff */
[----:B------:R-:W-:-:S05]  /*6a90*/  SHF.R.U32.HI R9, RZ, R12, R9 ;  /* 0x0000000cff097219 */ /* 0x000fca0000011609 */
[----:B------:R-:W1:Y:S01]  /*6aa0*/  LDC R24, c[0x0][0x648] ;  /* 0x00019200ff187b82 */ /* 0x000e620000000800 */
[-CC-:B--2---:R-:W-:Y:S02]  /*6ab0*/  SHF.R.U64 R23, R10, R14.reuse, R9.reuse ;  /* 0x0000000e0a177219 */ /* 0x184fe40000001209 */
[----:B------:R-:W-:-:S05]  /*6ac0*/  SHF.R.U32.HI R6, RZ, R14, R9 ;  /* 0x0000000eff067219 */ /* 0x000fca0000011609 */
[----:B------:R-:W2:Y:S01]  /*6ad0*/  LDC R26, c[0x0][0x638] ;  /* 0x00018e00ff1a7b82 */ /* 0x000ea20000000800 */
[-C--:B---3--:R-:W-:Y:S02]  /*6ae0*/  SHF.L.U32 R8, R8, R27.reuse, RZ ;  /* 0x0000001b08087219 */ /* 0x088fe400000006ff */
[-CC-:B------:R-:W-:Y:S02]  /*6af0*/  SHF.R.U64 R25, R23, R27.reuse, R6.reuse ;  /* 0x0000001b17197219 */ /* 0x180fe40000001206 */
[----:B------:R-:W-:Y:S02]  /*6b00*/  LOP3.LUT R32, RZ, R8, RZ, 0x33, !PT ;  /* 0x00000008ff207212 */ /* 0x000fe400078e33ff */
[----:B------:R-:W-:Y:S01]  /*6b10*/  SHF.R.U32.HI R9, RZ, R27, R6 ;  /* 0x0000001bff097219 */ /* 0x000fe20000011606 */
[----:B------:R-:W3:Y:S01]  /*6b20*/  LDC R31, c[0x0][0x610] ;  /* 0x00018400ff1f7b82 */ /* 0x000ee20000000800 */
[----:B------:R-:W-:Y:S01]  /*6b30*/  IMAD.MOV.U32 R8, RZ, RZ, R25 ;  /* 0x000000ffff087224 */ /* 0x000fe200078e0019 */
[----:B------:R-:W-:Y:S06]  /*6b40*/  @!P0 BRA `(.L_x_165) ;  /* 0x0000000000288947 */ /* 0x000fec0003800000 */
        /* <DEDUP_REMOVED lines=10> */
.L_x_165:
[----:B------:R-:W-:Y:S02]  /*6bf0*/  ISETP.NE.AND P0, PT, R2, 0x1, PT ;  /* 0x000000010200780c */ /* 0x000fe40003f05270 */
[----:B-1----:R-:W-:Y:S01]  /*6c00*/  SHF.R.U64 R6, R8, R24, R9 ;  /* 0x0000001808067219 */ /* 0x002fe20000001209 */
[----:B0-----:R-:W-:Y:S01]  /*6c10*/  VIADD R9, R22, 0xffffffff ;  /* 0xffffffff16097836 */ /* 0x001fe20000000000 */
[----:B------:R-:W-:Y:S02]  /*6c20*/  SHF.L.U32 R30, R30, R27, RZ ;  /* 0x0000001b1e1e7219 */ /* 0x000fe400000006ff */
[----:B------:R-:W-:Y:S01]  /*6c30*/  LOP3.LUT R5, R23, R32, RZ, 0xc0, !PT ;  /* 0x0000002017057212 */ /* 0x000fe200078ec0ff */
[----:B------:R-:W-:-:S04]  /*6c40*/  IMAD.MOV R8, RZ, RZ, -R6 ;  /* 0x000000ffff087224 */ /* 0x000fc800078e0a06 */
[----:B------:R-:W-:Y:S01]  /*6c50*/  IMAD R6, R30, R6, R5 ;  /* 0x000000061e067224 */ /* 0x000fe200078e0205 */
[----:B------:R-:W-:Y:S01]  /*6c60*/  LOP3.LUT R5, R10, R9, RZ, 0xc0, !PT ;  /* 0x000000090a057212 */ /* 0x000fe200078ec0ff */
[----:B------:R-:W-:Y:S02]  /*6c70*/  @P0 IMAD R3, R7, R20, R4 ;  /* 0x0000001407030224 */ /* 0x000fe400078e0204 */
[----:B--2---:R-:W-:Y:S02]  /*6c80*/  IMAD R4, R8, R26, R25 ;  /* 0x0000001a08047224 */ /* 0x004fe400078e0219 */
[----:B---3--:R-:W-:Y:S02]  /*6c90*/  IMAD R3, R6, R31, R3 ;  /* 0x0000001f06037224 */ /* 0x008fe400078e0203 */
[----:B------:R-:W-:Y:S02]  /*6ca0*/  IMAD R4, R4, R22, R5 ;  /* 0x0000001604047224 */ /* 0x000fe400078e0205 */
[----:B------:R-:W-:-:S02]  /*6cb0*/  IMAD.MOV.U32 R8, RZ, RZ, 0x1 ;  /* 0x00000001ff087424 */ /* 0x000fc400078e00ff */
[----:B------:R-:W-:Y:S01]  /*6cc0*/  IMAD.MOV.U32 R6, RZ, RZ, R21 ;  /* 0x000000ffff067224 */ /* 0x000fe200078e0015 */
[----:B------:R-:W-:Y:S02]  /*6cd0*/  SEL R13, R4, R3, !P0 ;  /* 0x00000003040d7207 */ /* 0x000fe40004000000 */
[----:B------:R-:W-:-:S07]  /*6ce0*/  SEL R19, R3, R4, !P0 ;  /* 0x0000000403137207 */ /* 0x000fce0004000000 */
.L_x_163:
[----:B------:R-:W-:-:S08]  /*6cf0*/  NOP ;  /* 0x0000000000007918 */ /* 0x000fd00000000000 */
[----:B------:R-:W0:-:S00]  /*6d00*/  USETMAXREG.DEALLOC.CTAPOOL 0x28 ;  /* 0x00000028000079c8 */ /* 0x000e0000080e0500 */
[----:B0-----:R-:W-:-:S13]  /*6d10*/  ISETP.NE.AND P0, PT, R0, RZ, PT ;  /* 0x000000ff0000720c */ /* 0x001fda0003f05270 */
[----:B------:R-:W-:Y:S05]  /*6d20*/  @P0 EXIT ;  /* 0x000000000000094d */ /* 0x000fea0003800000 */
[----:B------:R-:W-:Y:S01]  /*6d30*/  LOP3.LUT P0, RZ, R8, 0xff, RZ, 0xc0, !PT ;  /* 0x000000ff08ff7812 */ /* 0x000fe2000780c0ff */
[----:B------:R-:W-:Y:S02]  /*6d40*/  IMAD.MOV.U32 R10, RZ, RZ, 0x1 ;  /* 0x00000001ff0a7424 */ /* 0x000fe400078e00ff */
[----:B------:R-:W-:-:S10]  /*6d50*/  IMAD.MOV.U32 R9, RZ, RZ, RZ ;  /* 0x000000ffff097224 */ /* 0x000fd400078e00ff */
[----:B------:R-:W-:Y:S05]  /*6d60*/  @!P0 BRA `(.L_x_166) ;  /* 0x0000000c00ac8947 */ /* 0x000fea0003800000 */
[----:B------:R-:W0:Y:S01]  /*6d70*/  LDC R0, c[0x0][0x28c] ;  /* 0x0000a300ff007b82 */ /* 0x000e220000000800 */
[----:B------:R-:W-:Y:S01]  /*6d80*/  UMOV UR7, 0x1 ;  /* 0x0000000100077882 */ /* 0x000fe20000000000 */
[----:B------:R-:W-:Y:S01]  /*6d90*/  ULDC UR21, c[0x0][0x658] ;  /* 0x0001960000157ab9 */ /* 0x000fe20000000800 */
[----:B------:R-:W-:Y:S01]  /*6da0*/  UMOV UR6, 0xffffffff ;  /* 0xffffffff00067882 */ /* 0x000fe20000000000 */
[----:B------:R-:W-:Y:S01]  /*6db0*/  BSSY B0, `(.L_x_166) ;  /* 0x00000e6000007945 */ /* 0x000fe20003800000 */
[----:B------:R-:W-:Y:S01]  /*6dc0*/  USHF.L.U32 UR6, UR6, UR21, URZ ;  /* 0x0000001506067299 */ /* 0x000fe2000800063f */
[----:B------:R-:W-:Y:S01]  /*6dd0*/  LOP3.LUT R12, R18, 0x2, RZ, 0xfc, !PT ;  /* 0x00000002120c7812 */ /* 0x000fe200078efcff */
[----:B------:R-:W-:Y:S01]  /*6de0*/  IMAD.MOV.U32 R10, RZ, RZ, 0x1 ;  /* 0x00000001ff0a7424 */ /* 0x000fe200078e00ff */
[----:B------:R-:W1:Y:S01]  /*6df0*/  S2UR UR5, SR_CgaCtaId ;  /* 0x00000000000579c3 */ /* 0x000e620000008800 */
[----:B------:R-:W-:Y:S01]  /*6e00*/  IMAD.MOV.U32 R9, RZ, RZ, RZ ;  /* 0x000000ffff097224 */ /* 0x000fe200078e00ff */
[----:B------:R-:W-:Y:S01]  /*6e10*/  ULDC UR13, c[0x0][0x600] ;  /* 0x00018000000d7ab9 */ /* 0x000fe20000000800 */
[----:B------:R-:W-:Y:S01]  /*6e20*/  UMOV UR30, 0x55 ;  /* 0x00000055001e7882 */ /* 0x000fe20000000000 */
[----:B------:R-:W-:-:S02]  /*6e30*/  UIADD3 UR13, UR13, -0x1, URZ ;  /* 0xffffffff0d0d7890 */ /* 0x000fc4000fffe03f */
[----:B------:R-:W-:Y:S02]  /*6e40*/  USHF.L.U32 UR21, UR7, UR21, URZ ;  /* 0x0000001507157299 */ /* 0x000fe4000800063f */
[----:B------:R-:W-:Y:S01]  /*6e50*/  ULOP3.LUT UR23, URZ, UR6, URZ, 0x33, !UPT ;  /* 0x000000063f177292 */ /* 0x000fe2000f8e333f */
[----:B------:R-:W-:Y:S01]  /*6e60*/  ULDC.64 UR42, c[0x0][0x198] ;  /* 0x00006600002a7ab9 */ /* 0x000fe20000000a00 */
[----:B0-----:R-:W-:-:S05]  /*6e70*/  VIADD R0, R0, 0x3f ;  /* 0x0000003f00007836 */ /* 0x001fca0000000000 */
[----:B------:R-:W-:Y:S01]  /*6e80*/  SHF.R.S32.HI R3, RZ, 0x1f, R0 ;  /* 0x0000001fff037819 */ /* 0x000fe20000011400 */
[----:B-1----:R-:W-:-:S03]  /*6e90*/  ULOP3.LUT UR4, UR5, 0x1, URZ, 0xc0, !UPT ;  /* 0x0000000105047892 */ /* 0x002fc6000f8ec03f */
[----:B------:R-:W-:Y:S01]  /*6ea0*/  LEA.HI R3, R3, R0, RZ, 0x6 ;  /* 0x0000000003037211 */ /* 0x000fe200078f30ff */
[----:B------:R-:W-:Y:S01]  /*6eb0*/  USHF.R.U32.HI UR37, URZ, 0x1, UR5 ;  /* 0x000000013f257899 */ /* 0x000fe20008011605 */
[----:B------:R-:W-:Y:S01]  /*6ec0*/  IMAD.MOV.U32 R0, RZ, RZ, 0x1 ;  /* 0x00000001ff007424 */ /* 0x000fe200078e00ff */
[----:B------:R-:W-:Y:S01]  /*6ed0*/  USHF.L.U32 UR22, UR5, 0x5, URZ ;  /* 0x0000000505167899 */ /* 0x000fe2000800063f */
[--C-:B------:R-:W-:Y:S01]  /*6ee0*/  SHF.R.S32.HI R8, RZ, 0x6, R3.reuse ;  /* 0x00000006ff087819 */ /* 0x100fe20000011403 */
[----:B------:R-:W-:Y:S02]  /*6ef0*/  USHF.L.U32 UR40, UR5, 0xb, URZ ;  /* 0x0000000b05287899 */ /* 0x000fe4000800063f */
[----:B------:R-:W-:Y:S01]  /*6f00*/  ULOP3.LUT UR5, UR5, 0xfffffffe, URZ, 0xc0, !UPT ;  /* 0xfffffffe05057892 */ /* 0x000fe2000f8ec03f */
[----:B------:R-:W-:Y:S01]  /*6f10*/  PRMT R3, R0, 0x7610, R3 ;  /* 0x0000761000037816 */ /* 0x000fe20000000003 */
[----:B------:R-:W-:Y:S01]  /*6f20*/  UISETP.GT.U32.AND UP0, UPT, UR4, 0xffff, UPT ;  /* 0x0000ffff0400788c */ /* 0x000fe2000bf04070 */
[----:B------:R-:W-:Y:S01]  /*6f30*/  VIADD R0, R8, 0x1 ;  /* 0x0000000108007836 */ /* 0x000fe20000000000 */
[----:B------:R-:W-:-:S02]  /*6f40*/  USHF.L.U32 UR29, UR7, UR5, URZ ;  /* 0x00000005071d7299 */ /* 0x000fc4000800063f */
[----:B------:R-:W-:Y:S02]  /*6f50*/  ULOP3.LUT UR5, UR5, 0x1, URZ, 0xfc, !UPT ;  /* 0x0000000105057892 */ /* 0x000fe4000f8efc3f */
[----:B------:R-:W-:Y:S02]  /*6f60*/  USEL UR4, UR4, 0xffff, !UP0 ;  /* 0x0000ffff04047887 */ /* 0x000fe4000c000000 */
[----:B------:R-:W-:Y:S02]  /*6f70*/  USHF.L.U32 UR5, UR7, UR5, URZ ;  /* 0x0000000507057299 */ /* 0x000fe4000800063f */
[----:B------:R-:W-:Y:S02]  /*6f80*/  ULOP3.LUT UR4, UR4, 0xffff, URZ, 0xc0, !UPT ;  /* 0x0000ffff04047892 */ /* 0x000fe4000f8ec03f */
[----:B------:R-:W-:Y:S02]  /*6f90*/  USHF.L.U32 UR44, UR37, 0x4, URZ ;  /* 0x00000004252c7899 */ /* 0x000fe4000800063f */
[----:B------:R-:W-:-:S02]  /*6fa0*/  ULOP3.LUT UR22, UR22, 0x20, URZ, 0xc0, !UPT ;  /* 0x0000002016167892 */ /* 0x000fc4000f8ec03f */
[----:B------:R-:W-:Y:S02]  /*6fb0*/  ULOP3.LUT UR29, UR29, UR5, URZ, 0xfc, !UPT ;  /* 0x000000051d1d7292 */ /* 0x000fe4000f8efc3f */
[----:B------:R-:W-:-:S12]  /*6fc0*/  USHF.L.U32 UR30, UR30, UR4, URZ ;  /* 0x000000041e1e7299 */ /* 0x000fd8000800063f */
.L_x_177:
[----:B------:R-:W-:-:S03]  /*6fd0*/  UMOV UR4, 0xffffffff ;  /* 0xffffffff00047882 */ /* 0x000fc60000000000 */
[----:B------:R-:W-:Y:S05]  /*6fe0*/  BRA.DIV UR4, `(.L_x_167) ;  /* 0x0000000e04ac7947 */ /* 0x000fea000b800000 */
[----:B------:R-:W-:-:S13]  /*6ff0*/  ELECT P6, URZ, PT ;  /* 0x00000000003f782f */ /* 0x000fda00038c0000 */
.L_x_186:
[----:B------:R-:W-:Y:S04]  /*7000*/  BSSY B1, `(.L_x_168) ;  /* 0x000004d000017945 */ /* 0x000fe80003800000 */
[----:B------:R-:W-:Y:S05]  /*7010*/  @!P6 BRA `(.L_x_169) ;  /* 0x00000004002ce947 */ /* 0x000fea0003800000 */
[----:B------:R-:W0:Y:S02]  /*7020*/  LDC R4, c[0x0][0x28c] ;  /* 0x0000a300ff047b82 */ /* 0x000e240000000800 */
[----:B0-----:R-:W-:-:S13]  /*7030*/  ISETP.GE.AND P0, PT, R4, 0x1, PT ;  /* 0x000000010400780c */ /* 0x001fda0003f06270 */
[----:B------:R-:W-:Y:S05]  /*7040*/  @!P0 BRA `(.L_x_169) ;  /* 0x0000000400208947 */ /* 0x000fea0003800000 */
[----:B------:R-:W-:Y:S02]  /*7050*/  IMAD.SHL.U32 R19, R19, 0x80, RZ ;  /* 0x0000008013137824 */ /* 0x000fe400078e00ff */
[----:B------:R-:W-:Y:S02]  /*7060*/  IMAD.SHL.U32 R15, R13, 0x80, RZ ;  /* 0x000000800d0f7824 */ /* 0x000fe400078e00ff */
[----:B------:R-:W-:Y:S02]  /*7070*/  IMAD.U32 R21, RZ, RZ, UR44 ;  /* 0x0000002cff157e24 */ /* 0x000fe4000f8e00ff */
[----:B------:R-:W-:Y:S02]  /*7080*/  IMAD.U32 R23, RZ, RZ, UR22 ;  /* 0x00000016ff177e24 */ /* 0x000fe4000f8e00ff */
[----:B------:R-:W-:Y:S02]  /*7090*/  IMAD.MOV.U32 R4, RZ, RZ, R0 ;  /* 0x000000ffff047224 */ /* 0x000fe400078e0000 */
[----:B------:R-:W-:-:S02]  /*70a0*/  IMAD.MOV.U32 R5, RZ, RZ, R10 ;  /* 0x000000ffff057224 */ /* 0x000fc400078e000a */
[----:B------:R-:W-:Y:S02]  /*70b0*/  IMAD.MOV.U32 R7, RZ, RZ, R9 ;  /* 0x000000ffff077224 */ /* 0x000fe400078e0009 */
[----:B------:R-:W-:Y:S02]  /*70c0*/  VIADD R24, R19, 0x40 ;  /* 0x0000004013187836 */ /* 0x000fe40000000000 */
[----:B------:R-:W-:-:S07]  /*70d0*/  VIADD R25, R15, 0x40 ;  /* 0x000000400f197836 */ /* 0x000fce0000000000 */
.L_x_172:
[----:B------:R-:W0:Y:S01]  /*70e0*/  S2R R14, SR_CgaCtaId ;  /* 0x00000000000e7919 */ /* 0x000e220000008800 */
[----:B------:R-:W-:Y:S02]  /*70f0*/  MOV R13, 0x400 ;  /* 0x00000400000d7802 */ /* 0x000fe40000000f00 */
[----:B------:R-:W-:Y:S02]  /*7100*/  ISETP.NE.AND P1, PT, R11, RZ, PT ;  /* 0x000000ff0b00720c */ /* 0x000fe40003f25270 */
[----:B0-----:R-:W-:Y:S02]  /*7110*/  LEA R22, R14, R13, 0x18 ;  /* 0x0000000d0e167211 */ /* 0x001fe400078ec0ff */
[----:B------:R-:W-:-:S09]  /*7120*/  SHF.L.U32 R13, R5, 0x1f, RZ ;  /* 0x0000001f050d7819 */ /* 0x000fd200000006ff */
[----:B------:R-:W0:Y:S01]  /*7130*/  @!P1 LDC R14, c[0x0][0x500] ;  /* 0x00014000ff0e9b82 */ /* 0x000e220000000800 */
[----:B------:R-:W-:-:S04]  /*7140*/  IMAD R20, R7, 0x8, R22 ;  /* 0x0000000807147824 */ /* 0x000fc800078e0216 */
[----:B------:R-:W1:Y:S02]  /*7150*/  SYNCS.PHASECHK.TRANS64.TRYWAIT P0, [R20+URZ+0x10], R13 ;  /* 0x0000100d140075a7 */ /* 0x000e64000800017f */
[----:B-1----:R-:W-:Y:S05]  /*7160*/  @!P0 BRA `(.L_x_170) ;  /* 0x0000000c006c8947 */ /* 0x002fea0003800000 */
.L_x_187:
[----:B-1----:R-:W-:Y:S01]  /*7170*/  PRMT R13, R12, 0x9910, RZ ;  /* 0x000099100c0d7816 */ /* 0x002fe200000000ff */
[----:B0-----:R0:W-:Y:S03]  /*7180*/  @!P1 SYNCS.ARRIVE.TRANS64 RZ, [R20+URZ], R14 ;  /* 0x0000000e14ff99a7 */ /* 0x0011e6000800003f */
[----:B------:R-:W-:-:S13]  /*7190*/  ISETP.NE.AND P0, PT, R13, 0x2, PT ;  /* 0x000000020d00780c */ /* 0x000fda0003f05270 */
[----:B0-----:R-:W-:Y:S05]  /*71a0*/  @P0 BRA `(.L_x_171) ;  /* 0x0000000000040947 */ /* 0x001fea0003800000 */
[----:B------:R-:W-:Y:S01]  /*71b0*/  BPT.TRAP 0x1 ;  /* 0x000000040000795c */ /* 0x000fe20000300000 */
.L_x_171:
[----:B------:R-:W-:Y:S01]  /*71c0*/  R2UR UR5, R7 ;  /* 0x00000000070572ca */ /* 0x000fe200000e0000 */
[----:B------:R-:W-:Y:S01]  /*71d0*/  UIADD3 UR14, UP0, UR42, 0xf0, URZ ;  /* 0x000000f02a0e7890 */ /* 0x000fe2000ff1e03f */
[----:B------:R-:W-:Y:S01]  /*71e0*/  R2UR UR9, R22 ;  /* 0x00000000160972ca */ /* 0x000fe200000e0000 */
[----:B------:R-:W-:Y:S01]  /*71f0*/  UPRMT UR31, URZ, 0x5410, UR30 ;  /* 0x000054103f1f7896 */ /* 0x000fe2000800001e */
[----:B------:R-:W-:Y:S01]  /*7200*/  R2UR UR33, R20 ;  /* 0x00000000142172ca */ /* 0x000fe200000e0000 */
[----:B------:R-:W-:Y:S01]  /*7210*/  UIADD3.X UR15, URZ, UR43, URZ, UP0, !UPT ;  /* 0x0000002b3f0f7290 */ /* 0x000fe200087fe43f */
[----:B------:R-:W-:Y:S01]  /*7220*/  R2UR UR35, R21 ;  /* 0x00000000152372ca */ /* 0x000fe200000e0000 */
[----:B------:R-:W-:Y:S01]  /*7230*/  VIADD R4, R4, 0xffffffff ;  /* 0xffffffff04047836 */ /* 0x000fe20000000000 */
[----:B------:R-:W-:Y:S01]  /*7240*/  R2UR UR36, R6 ;  /* 0x00000000062472ca */ /* 0x000fe200000e0000 */
[----:B------:R-:W-:Y:S01]  /*7250*/  UMOV UR6, 0x0 ;  /* 0x0000000000067882 */ /* 0x000fe20000000000 */
[----:B------:R-:W-:Y:S01]  /*7260*/  R2UR UR34, R19 ;  /* 0x00000000132272ca */ /* 0x000fe200000e0000 */
[----:B------:R-:W-:Y:S01]  /*7270*/  UMOV UR7, 0x10000000 ;  /* 0x1000000000077882 */ /* 0x000fe20000000000 */
[----:B------:R-:W-:Y:S01]  /*7280*/  R2UR UR26, R24 ;  /* 0x00000000181a72ca */ /* 0x000fe200000e0000 */
[----:B------:R-:W-:Y:S01]  /*7290*/  USHF.L.U32 UR5, UR5, 0xd, URZ ;  /* 0x0000000d05057899 */ /* 0x000fe2000800063f */
[----:B------:R-:W-:Y:S01]  /*72a0*/  R2UR UR19, R23 ;  /* 0x00000000171372ca */ /* 0x000fe200000e0000 */
[----:B------:R-:W-:Y:S01]  /*72b0*/  UIADD3 UR4, UP1, UR42, 0x1f0, URZ ;  /* 0x000001f02a047890 */ /* 0x000fe2000ff3e03f */
[----:B------:R-:W-:Y:S01]  /*72c0*/  R2UR UR18, R15 ;  /* 0x000000000f1272ca */ /* 0x000fe200000e0000 */
[----:B------:R-:W-:Y:S01]  /*72d0*/  ULEA UR8, UR37, UR5, 0xa ;  /* 0x0000000525087291 */ /* 0x000fe2000f8e503f */
[----:B------:R-:W-:Y:S01]  /*72e0*/  R2UR UR10, R25 ;  /* 0x00000000190a72ca */ /* 0x000fe200000e0000 */
[----:B------:R-:W-:Y:S01]  /*72f0*/  ULOP3.LUT UR5, UR5, 0x800, UR40, 0xf8, !UPT ;  /* 0x0000080005057892 */ /* 0x000fe2000f8ef828 */
[----:B------:R-:W-:Y:S01]  /*7300*/  ISETP.GT.AND P1, PT, R4, 0x1, PT ;  /* 0x000000010400780c */ /* 0x000fe20003f24270 */
[----:B------:R-:W-:Y:S01]  /*7310*/  ULEA UR8, UR8, UR9, 0x1 ;  /* 0x0000000908087291 */ /* 0x000fe2000f8e083f */
[----:B------:R-:W-:Y:S01]  /*7320*/  VIADD R7, R7, 0x1 ;  /* 0x0000000107077836 */ /* 0x000fe20000000000 */
[----:B------:R-:W-:Y:S01]  /*7330*/  ULEA UR5, UR5, UR9, 0x1 ;  /* 0x0000000905057291 */ /* 0x000fe2000f8e083f */
[----:B------:R-:W-:Y:S01]  /*7340*/  VIADD R23, R23, 0x40 ;  /* 0x0000004017177836 */ /* 0x000fe20000000000 */
[----:B------:R-:W-:Y:S01]  /*7350*/  UIADD3 UR32, UR8, 0x100, URZ ;  /* 0x0000010008207890 */ /* 0x000fe2000fffe03f */
[----:B------:R-:W-:Y:S01]  /*7360*/  VIADD R21, R21, 0x40 ;  /* 0x0000004015157836 */ /* 0x000fe20000000000 */
[----:B------:R-:W-:Y:S01]  /*7370*/  UIADD3 UR24, UR8, 0x2100, URZ ;  /* 0x0000210008187890 */ /* 0x000fe2000fffe03f */
[C---:B------:R-:W-:Y:S01]  /*7380*/  ISETP.NE.AND P0, PT, R7.reuse, 0x2, PT ;  /* 0x000000020700780c */ /* 0x040fe20003f05270 */
[----:B------:R-:W-:Y:S01]  /*7390*/  UMOV UR25, UR33 ;  /* 0x0000002100197c82 */ /* 0x000fe20008000000 */
[----:B------:R-:W-:Y:S01]  /*73a0*/  UMOV UR27, UR35 ;  /* 0x00000023001b7c82 */ /* 0x000fe20008000000 */
[----:B------:R-:W-:Y:S01]  /*73b0*/  UMOV UR28, UR36 ;  /* 0x00000024001c7c82 */ /* 0x000fe20008000000 */
[----:B------:R-:W-:Y:S01]  /*73c0*/  UIADD3 UR16, UR5, 0x8100, URZ ;  /* 0x0000810005107890 */ /* 0x000fe2000fffe03f */
[----:B------:R-:W-:Y:S01]  /*73d0*/  SEL R14, RZ, 0x1, P0 ;  /* 0x00000001ff0e7807 */ /* 0x000fe20000000000 */
[----:B------:R-:W-:Y:S01]  /*73e0*/  UTMALDG.3D.MULTICAST [UR32], [UR14], UR31, desc[UR6] ;  /* 0x000006200e0073b4 */ /* 0x000fe2000801181f */
[----:B------:R-:W-:Y:S01]  /*73f0*/  UIADD3 UR8, UR5, 0xa100, URZ ;  /* 0x0000a10005087890 */ /* 0x000fe2000fffe03f */
[----:B------:R-:W-:Y:S01]  /*7400*/  SEL R7, R7, RZ, P0 ;  /* 0x000000ff07077207 */ /* 0x000fe20000000000 */
[----:B------:R-:W-:Y:S01]  /*7410*/  UIADD3.X UR5, URZ, UR43, URZ, UP1, !UPT ;  /* 0x0000002b3f057290 */ /* 0x000fe20008ffe43f */
[----:B------:R-:W-:Y:S01]  /*7420*/  LOP3.LUT R5, R5, R14, RZ, 0x3c, !PT ;  /* 0x0000000e05057212 */ /* 0x000fe200078e3cff */
[----:B------:R-:W-:Y:S01]  /*7430*/  UMOV UR17, UR33 ;  /* 0x0000002100117c82 */ /* 0x000fe20008000000 */
[----:B------:R-:W-:Y:S01]  /*7440*/  UMOV UR20, UR36 ;  /* 0x0000002400147c82 */ /* 0x000fe20008000000 */
[----:B------:R-:W-:Y:S01]  /*7450*/  UMOV UR9, UR33 ;  /* 0x0000002100097c82 */ /* 0x000fe20008000000 */
[----:B------:R0:W-:Y:S01]  /*7460*/  UTMALDG.3D.MULTICAST [UR24], [UR14], UR31, desc[UR6] ;  /* 0x000006180e0073b4 */ /* 0x0001e2000801181f */
[----:B------:R-:W-:Y:S01]  /*7470*/  UMOV UR11, UR19 ;  /* 0x00000013000b7c82 */ /* 0x000fe20008000000 */
[----:B------:R-:W-:Y:S01]  /*7480*/  UMOV UR12, UR36 ;  /* 0x00000024000c7c82 */ /* 0x000fe20008000000 */
[----:B0-----:R-:W-:-:S09]  /*7490*/  UPRMT UR14, URZ, 0x5410, UR29 ;  /* 0x000054103f0e7896 */ /* 0x001fd2000800001d */
[----:B------:R0:W-:Y:S01]  /*74a0*/  UTMALDG.3D.MULTICAST [UR16], [UR4], UR14, desc[UR6] ;  /* 0x00000610040073b4 */ /* 0x0001e2000801180e */
[----:B------:R0:W-:Y:S02]  /*74b0*/  UTMALDG.3D.MULTICAST [UR8], [UR4], UR14, desc[UR6] ;  /* 0x00000608040073b4 */ /* 0x0001e4000801180e */
[----:B0-----:R-:W-:Y:S05]  /*74c0*/  @P1 BRA `(.L_x_172) ;  /* 0xfffffffc00041947 */ /* 0x001fea000383ffff */
.L_x_169:
[----:B------:R-:W-:Y:S05]  /*74d0*/  BSYNC B1 ;  /* 0x0000000000017941 */ /* 0x000fea0003800000 */
.L_x_168:
[----:B------:R-:W-:Y:S01]  /*74e0*/  LOP3.LUT P1, RZ, R3, 0xff, RZ, 0xc0, !PT ;  /* 0x000000ff03ff7812 */ /* 0x000fe2000782c0ff */
[----:B------:R-:W-:Y:S01]  /*74f0*/  IMAD.IADD R9, R8, 0x1, R9 ;  /* 0x0000000108097824 */ /* 0x000fe200078e0209 */
[----:B------:R-:W-:Y:S01]  /*7500*/  IADD3 R16, P2, R16, UR38, RZ ;  /* 0x0000002610107c10 */ /* 0x000fe2000ff5e0ff */
[----:B------:R-:W-:Y:S01]  /*7510*/  ULDC.64 UR4, c[0x0][0x650] ;  /* 0x0001940000047ab9 */ /* 0x000fe20000000a00 */
[----:B------:R-:W-:Y:S01]  /*7520*/  BSSY B1, `(.L_x_173) ;  /* 0x000006c000017945 */ /* 0x000fe20003800000 */
[----:B------:R-:W-:Y:S01]  /*7530*/  IMAD.MOV.U32 R19, RZ, RZ, -0x1 ;  /* 0xffffffffff137424 */ /* 0x000fe200078e00ff */
[----:B------:R-:W-:Y:S01]  /*7540*/  SHF.R.U32.HI R3, RZ, 0x1, R9 ;  /* 0x00000001ff037819 */ /* 0x000fe20000011609 */
[----:B------:R-:W-:Y:S01]  /*7550*/  IMAD.MOV.U32 R13, RZ, RZ, -0x1 ;  /* 0xffffffffff0d7424 */ /* 0x000fe200078e00ff */
[----:B------:R-:W-:Y:S01]  /*7560*/  ISETP.GT.U32.AND P0, PT, R9, 0x1, PT ;  /* 0x000000010900780c */ /* 0x000fe20003f04070 */
[----:B------:R-:W-:Y:S01]  /*7570*/  IMAD.MOV.U32 R6, RZ, RZ, -0x1 ;  /* 0xffffffffff067424 */ /* 0x000fe200078e00ff */
[----:B------:R-:W-:-:S02]  /*7580*/  LOP3.LUT R3, R3, 0x1, RZ, 0xc0, !PT ;  /* 0x0000000103037812 */ /* 0x000fc400078ec0ff */
[----:B------:R-:W-:Y:S01]  /*7590*/  ISETP.LT.U32.AND P0, PT, R8, 0x2, P0 ;  /* 0x000000020800780c */ /* 0x000fe20000701070 */
[----:B------:R-:W0:Y:S01]  /*75a0*/  @P1 S2R R5, SR_CgaCtaId ;  /* 0x0000000000051919 */ /* 0x000e220000008800 */
[----:B------:R-:W-:Y:S02]  /*75b0*/  @P1 MOV R4, 0x400 ;  /* 0x0000040000041802 */ /* 0x000fe40000000f00 */
[----:B------:R-:W-:Y:S02]  /*75c0*/  IADD3.X R17, R17, UR41, RZ, P2, !PT ;  /* 0x0000002911117c10 */ /* 0x000fe400097fe4ff */
[----:B------:R-:W-:Y:S02]  /*75d0*/  ISETP.GE.U32.AND P2, PT, R16, UR4, PT ;  /* 0x0000000410007c0c */ /* 0x000fe4000bf46070 */
[----:B------:R-:W-:Y:S02]  /*75e0*/  LOP3.LUT R9, R9, 0x1, RZ, 0xc0, !PT ;  /* 0x0000000109097812 */ /* 0x000fe400078ec0ff */
[----:B0-----:R-:W-:-:S04]  /*75f0*/  @P1 LEA R4, R5, R4, 0x18 ;  /* 0x0000000405041211 */ /* 0x001fc800078ec0ff */
[----:B------:R0:W-:Y:S01]  /*7600*/  @P1 SYNCS.ARRIVE.TRANS64.A1T0 RZ, [R4+URZ+0x38], RZ ;  /* 0x000038ff04ff19a7 */ /* 0x0001e2000810003f */
[----:B------:R-:W-:Y:S02]  /*7610*/  ISETP.NE.U32.AND P1, PT, R3, 0x1, PT ;  /* 0x000000010300780c */ /* 0x000fe40003f25070 */
[----:B------:R-:W-:Y:S02]  /*7620*/  SEL R3, RZ, 0x1, !P0 ;  /* 0x00000001ff037807 */ /* 0x000fe40004000000 */
[----:B------:R-:W-:Y:S02]  /*7630*/  ISETP.GE.U32.AND.EX P0, PT, R17, UR5, PT, P2 ;  /* 0x0000000511007c0c */ /* 0x000fe4000bf06120 */
[----:B------:R-:W-:-:S04]  /*7640*/  ISETP.GT.U32.AND P1, PT, R8, 0x1, !P1 ;  /* 0x000000010800780c */ /* 0x000fc80004f24070 */
[----:B0-----:R-:W-:-:S04]  /*7650*/  SEL R4, RZ, 0x1, !P1 ;  /* 0x00000001ff047807 */ /* 0x001fc80004800000 */
[--C-:B------:R-:W-:Y:S02]  /*7660*/  LOP3.LUT R10, R4, R10, R3.reuse, 0x96, !PT ;  /* 0x0000000a040a7212 */ /* 0x100fe400078e9603 */
[----:B------:R-:W-:Y:S02]  /*7670*/  PRMT R4, RZ, 0x7610, R4 ;  /* 0x00007610ff047816 */ /* 0x000fe40000000004 */
[----:B------:R-:W-:Y:S01]  /*7680*/  PRMT R3, RZ, 0x7610, R3 ;  /* 0x00007610ff037816 */ /* 0x000fe20000000003 */
[----:B------:R-:W-:Y:S06]  /*7690*/  @P0 BRA `(.L_x_174) ;  /* 0x0000000400500947 */ /* 0x000fec0003800000 */
[----:B------:R-:W0:Y:S01]  /*76a0*/  S2R R15, SR_CTAID.X ;  /* 0x00000000000f7919 */ /* 0x000e220000002500 */
[----:B------:R-:W-:Y:S01]  /*76b0*/  ULDC.64 UR4, c[0x0][0x628] ;  /* 0x00018a0000047ab9 */ /* 0x000fe20000000a00 */
[----:B------:R-:W1:Y:S01]  /*76c0*/  LDC R20, c[0x0][0x144] ;  /* 0x00005100ff147b82 */ /* 0x000e620000000800 */
[----:B------:R-:W-:Y:S01]  /*76d0*/  ISETP.NE.U32.AND P0, PT, RZ, UR4, PT ;  /* 0x00000004ff007c0c */ /* 0x000fe2000bf05070 */
[----:B------:R-:W2:Y:S01]  /*76e0*/  S2R R13, SR_CTAID.Y ;  /* 0x00000000000d7919 */ /* 0x000ea20000002600 */
[----:B------:R-:W-:Y:S01]  /*76f0*/  ULDC UR6, c[0x0][0x150] ;  /* 0x0000540000067ab9 */ /* 0x000fe20000000800 */
[----:B------:R-:W-:Y:S01]  /*7700*/  ULDC UR7, c[0x0][0x630] ;  /* 0x00018c0000077ab9 */ /* 0x000fe20000000800 */
[----:B------:R-:W-:Y:S01]  /*7710*/  ISETP.NE.AND.EX P0, PT, RZ, UR5, PT, P0 ;  /* 0x00000005ff007c0c */ /* 0x000fe2000bf05300 */
[----:B------:R-:W-:Y:S01]  /*7720*/  IMAD.MOV.U32 R4, RZ, RZ, R16 ;  /* 0x000000ffff047224 */ /* 0x000fe200078e0010 */
[----:B0-----:R-:W-:-:S05]  /*7730*/  I2FP.F32.U32 R5, R15 ;  /* 0x0000000f00057245 */ /* 0x001fca0000201000 */
[----:B------:R-:W-:Y:S01]  /*7740*/  FMUL R21, R5, UR6 ;  /* 0x0000000605157c20 */ /* 0x000fe20008400000 */
[----:B------:R-:W-:-:S05]  /*7750*/  IMAD.MOV.U32 R5, RZ, RZ, R17 ;  /* 0x000000ffff057224 */ /* 0x000fca00078e0011 */
[----:B--2---:R-:W-:Y:S05]  /*7760*/  @!P0 BRA `(.L_x_175) ;  /* 0x0000000000288947 */ /* 0x004fea0003800000 */
[----:B------:R-:W-:Y:S02]  /*7770*/  ULDC UR6, c[0x0][0x634] ;  /* 0x00018d0000067ab9 */ /* 0x000fe40000000800 */
[----:B------:R-:W-:-:S05]  /*7780*/  IADD3 R5, P0, R16, UR6, RZ ;  /* 0x0000000610057c10 */ /* 0x000fca000ff1e0ff */
[----:B------:R-:W-:-:S04]  /*7790*/  IMAD.X R19, RZ, RZ, R17, P0 ;  /* 0x000000ffff137224 */ /* 0x000fc800000e0611 */
[----:B------:R-:W-:-:S04]  /*77a0*/  IMAD.WIDE.U32 R6, R19, UR4, RZ ;  /* 0x0000000413067c25 */ /* 0x000fc8000f8e00ff */
[----:B------:R-:W-:-:S04]  /*77b0*/  IMAD.WIDE.U32 R6, P0, R5, UR5, R6 ;  /* 0x0000000505067c25 */ /* 0x000fc8000f800006 */
[----:B------:R-:W-:-:S04]  /*77c0*/  IMAD.WIDE.U32 R4, R5, UR4, RZ ;  /* 0x0000000405047c25 */ /* 0x000fc8000f8e00ff */
[----:B------:R-:W-:Y:S01]  /*77d0*/  IMAD.MOV.U32 R4, RZ, RZ, R7 ;  /* 0x000000ffff047224 */ /* 0x000fe200078e0007 */
[----:B------:R-:W-:Y:S01]  /*77e0*/  IADD3 RZ, P1, R5, R6, RZ ;  /* 0x0000000605ff7210 */ /* 0x000fe20007f3e0ff */
[----:B------:R-:W-:-:S04]  /*77f0*/  IMAD.X R5, RZ, RZ, RZ, P0 ;  /* 0x000000ffff057224 */ /* 0x000fc800000e06ff */
[----:B------:R-:W-:-:S08]  /*7800*/  IMAD.WIDE.U32.X R4, R19, UR5, R4, P1 ;  /* 0x0000000513047c25 */ /* 0x000fd000088e0404 */
.L_x_175:
[--C-:B------:R-:W-:Y:S01]  /*7810*/  SHF.R.U64 R14, R4, UR7, R5.reuse ;  /* 0x00000007040e7c19 */ /* 0x100fe20008001205 */
[----:B------:R-:W0:Y:S01]  /*7820*/  F2I.U32.TRUNC.NTZ R21, R21 ;  /* 0x0000001500157305 */ /* 0x000e22000020f000 */
[----:B------:R-:W-:Y:S01]  /*7830*/  SHF.R.U32.HI R4, RZ, UR7, R5 ;  /* 0x00000007ff047c19 */ /* 0x000fe20008011605 */
[----:B------:R-:W-:Y:S01]  /*7840*/  ULDC.64 UR4, c[0x0][0x620] ;  /* 0x0001880000047ab9 */ /* 0x000fe20000000a00 */
[----:B------:R-:W-:Y:S01]  /*7850*/  IADD3 R7, P0, RZ, -R14, RZ ;  /* 0x8000000eff077210 */ /* 0x000fe20007f1e0ff */
[----:B------:R-:W-:Y:S01]  /*7860*/  ULDC.64 UR6, c[0x0][0x640] ;  /* 0x0001900000067ab9 */ /* 0x000fe20000000a00 */
[----:B------:R-:W2:Y:S03]  /*7870*/  LDC R22, c[0x0][0x148] ;  /* 0x00005200ff167b82 */ /* 0x000ea60000000800 */
[----:B------:R-:W-:Y:S01]  /*7880*/  IMAD.X R4, RZ, RZ, ~R4, P0 ;  /* 0x000000ffff047224 */ /* 0x000fe200000e0e04 */
[----:B------:R-:W-:-:S03]  /*7890*/  ISETP.NE.U32.AND P0, PT, RZ, UR6, PT ;  /* 0x00000006ff007c0c */ /* 0x000fc6000bf05070 */
[----:B------:R-:W-:Y:S01]  /*78a0*/  IMAD R6, R4, UR4, RZ ;  /* 0x0000000404067c24 */ /* 0x000fe2000f8e02ff */
[----:B------:R-:W-:Y:S01]  /*78b0*/  ISETP.NE.AND.EX P0, PT, RZ, UR7, PT, P0 ;  /* 0x00000007ff007c0c */ /* 0x000fe2000bf05300 */
[----:B------:R-:W-:Y:S01]  /*78c0*/  IMAD.WIDE.U32 R4, R7, UR4, R16 ;  /* 0x0000000407047c25 */ /* 0x000fe2000f8e0010 */
[----:B------:R-:W-:-:S03]  /*78d0*/  ULDC UR4, c[0x0][0x618] ;  /* 0x0001860000047ab9 */ /* 0x000fc60000000800 */
[----:B------:R-:W-:Y:S01]  /*78e0*/  IMAD R7, R7, UR5, R6 ;  /* 0x0000000507077c24 */ /* 0x000fe2000f8e0206 */
[----:B------:R-:W-:Y:S01]  /*78f0*/  ULDC UR5, c[0x0][0x154] ;  /* 0x0000550000057ab9 */ /* 0x000fe20000000800 */
[----:B0-----:R-:W-:Y:S02]  /*7900*/  IMAD.MOV R6, RZ, RZ, -R21 ;  /* 0x000000ffff067224 */ /* 0x001fe400078e0a15 */
[----:B------:R-:W-:Y:S02]  /*7910*/  IMAD.IADD R5, R5, 0x1, R7 ;  /* 0x0000000105057824 */ /* 0x000fe400078e0207 */
[----:B-1----:R-:W-:Y:S01]  /*7920*/  IMAD R15, R20, R6, R15 ;  /* 0x00000006140f7224 */ /* 0x002fe200078e020f */
[----:B------:R-:W-:Y:S02]  /*7930*/  I2FP.F32.U32 R6, R13 ;  /* 0x0000000d00067245 */ /* 0x000fe40000201000 */
[--C-:B------:R-:W-:Y:S02]  /*7940*/  SHF.R.U64 R19, R4, UR4, R5.reuse ;  /* 0x0000000404137c19 */ /* 0x100fe40008001205 */
[----:B------:R-:W-:Y:S01]  /*7950*/  SHF.R.U32.HI R4, RZ, UR4, R5 ;  /* 0x00000004ff047c19 */ /* 0x000fe20008011605 */
[----:B------:R-:W-:Y:S01]  /*7960*/  FMUL R6, R6, UR5 ;  /* 0x0000000506067c20 */ /* 0x000fe20008400000 */
[----:B------:R-:W-:-:S02]  /*7970*/  ULDC UR4, c[0x0][0x608] ;  /* 0x0001820000047ab9 */ /* 0x000fc40000000800 */
[--C-:B------:R-:W-:Y:S01]  /*7980*/  SHF.R.U64 R21, R19, UR4, R4.reuse ;  /* 0x0000000413157c19 */ /* 0x100fe20008001204 */
[----:B------:R0:W1:Y:S01]  /*7990*/  F2I.U32.TRUNC.NTZ R24, R6 ;  /* 0x0000000600187305 */ /* 0x000062000020f000 */
[----:B------:R-:W-:Y:S01]  /*79a0*/  SHF.R.U32.HI R4, RZ, UR4, R4 ;  /* 0x00000004ff047c19 */ /* 0x000fe20008011604 */
[----:B------:R-:W-:-:S03]  /*79b0*/  ULDC UR4, c[0x0][0x658] ;  /* 0x0001960000047ab9 */ /* 0x000fc60000000800 */
[--C-:B------:R-:W-:Y:S02]  /*79c0*/  SHF.R.U64 R20, R21, UR4, R4.reuse ;  /* 0x0000000415147c19 */ /* 0x100fe40008001204 */
[----:B------:R-:W-:-:S03]  /*79d0*/  SHF.R.U32.HI R23, RZ, UR4, R4 ;  /* 0x00000004ff177c19 */ /* 0x000fc60008011604 */
[----:B------:R-:W-:Y:S02]  /*79e0*/  IMAD.MOV.U32 R4, RZ, RZ, R20 ;  /* 0x000000ffff047224 */ /* 0x000fe400078e0014 */
[----:B------:R-:W-:Y:S01]  /*79f0*/  IMAD.MOV.U32 R5, RZ, RZ, R23 ;  /* 0x000000ffff057224 */ /* 0x000fe200078e0017 */
[----:B0-----:R-:W-:Y:S06]  /*7a00*/  @!P0 BRA `(.L_x_176) ;  /* 0x0000000000288947 */ /* 0x001fec0003800000 */
        /* <DEDUP_REMOVED lines=10> */
.L_x_176:
[----:B------:R-:W-:Y:S01]  /*7ab0*/  ISETP.NE.AND P0, PT, R2, 0x1, PT ;  /* 0x000000010200780c */ /* 0x000fe20003f05270 */
[----:B------:R-:W-:Y:S01]  /*7ac0*/  ULDC UR4, c[0x0][0x648] ;  /* 0x0001920000047ab9 */ /* 0x000fe20000000800 */
[----:B------:R-:W-:Y:S01]  /*7ad0*/  LOP3.LUT R21, R21, UR23, RZ, 0xc0, !PT ;  /* 0x0000001715157c12 */ /* 0x000fe2000f8ec0ff */
[----:B-1----:R-:W-:Y:S01]  /*7ae0*/  IMAD.MOV R24, RZ, RZ, -R24 ;  /* 0x000000ffff187224 */ /* 0x002fe200078e0a18 */
[----:B------:R-:W-:Y:S01]  /*7af0*/  SHF.R.U64 R4, R4, UR4, R5 ;  /* 0x0000000404047c19 */ /* 0x000fe20008001205 */
[----:B------:R-:W-:Y:S01]  /*7b00*/  ULDC UR4, c[0x0][0x638] ;  /* 0x00018e0000047ab9 */ /* 0x000fe20000000800 */
[----:B------:R-:W-:Y:S01]  /*7b10*/  LOP3.LUT R19, R19, UR13, RZ, 0xc0, !PT ;  /* 0x0000000d13137c12 */ /* 0x000fe2000f8ec0ff */
[----:B------:R-:W-:Y:S01]  /*7b20*/  ULDC UR5, c[0x0][0x610] ;  /* 0x0001840000057ab9 */ /* 0x000fe20000000800 */
[----:B------:R-:W-:Y:S02]  /*7b30*/  IMAD.MOV.U32 R6, RZ, RZ, R14 ;  /* 0x000000ffff067224 */ /* 0x000fe400078e000e */
[----:B------:R-:W-:-:S02]  /*7b40*/  IMAD.MOV R5, RZ, RZ, -R4 ;  /* 0x000000ffff057224 */ /* 0x000fc400078e0a04 */
[----:B------:R-:W-:Y:S02]  /*7b50*/  IMAD R4, R4, UR21, R21 ;  /* 0x0000001504047c24 */ /* 0x000fe4000f8e0215 */
[----:B--2---:R-:W-:Y:S02]  /*7b60*/  @P0 IMAD R15, R22, R24, R13 ;  /* 0x00000018160f0224 */ /* 0x004fe400078e020d */
[----:B------:R-:W-:Y:S01]  /*7b70*/  IMAD R20, R5, UR4, R20 ;  /* 0x0000000405147c24 */ /* 0x000fe2000f8e0214 */
[----:B------:R-:W-:Y:S01]  /*7b80*/  ULDC UR4, c[0x0][0x600] ;  /* 0x0001800000047ab9 */ /* 0x000fe20000000800 */
[----:B------:R-:W-:Y:S02]  /*7b90*/  IMAD R15, R4, UR5, R15 ;  /* 0x00000005040f7c24 */ /* 0x000fe4000f8e020f */
[----:B------:R-:W-:Y:S02]  /*7ba0*/  IMAD R20, R20, UR4, R19 ;  /* 0x0000000414147c24 */ /* 0x000fe4000f8e0213 */
[----:B------:R-:W-:-:S03]  /*7bb0*/  IMAD.MOV.U32 R4, RZ, RZ, 0x1 ;  /* 0x00000001ff047424 */ /* 0x000fc600078e00ff */
[----:B------:R-:W-:Y:S02]  /*7bc0*/  SEL R13, R20, R15, !P0 ;  /* 0x0000000f140d7207 */ /* 0x000fe40004000000 */
[----:B------:R-:W-:-:S07]  /*7bd0*/  SEL R19, R15, R20, !P0 ;  /* 0x000000140f137207 */ /* 0x000fce0004000000 */
.L_x_174:
[----:B------:R-:W-:Y:S05]  /*7be0*/  BSYNC B1 ;  /* 0x0000000000017941 */ /* 0x000fea0003800000 */
.L_x_173:
[----:B------:R-:W-:-:S13]  /*7bf0*/  LOP3.LUT P0, RZ, R4, 0xff, RZ, 0xc0, !PT ;  /* 0x000000ff04ff7812 */ /* 0x000fda000780c0ff */
[----:B------:R-:W-:Y:S05]  /*7c00*/  @P0 BRA `(.L_x_177) ;  /* 0xfffffff000f00947 */ /* 0x000fea000383ffff */
[----:B------:R-:W-:Y:S05]  /*7c10*/  BSYNC B0 ;  /* 0x0000000000007941 */ /* 0x000fea0003800000 */
.L_x_166:
[----:B------:R-:W-:-:S03]  /*7c20*/  UMOV UR4, 0xffffffff ;  /* 0xffffffff00047882 */ /* 0x000fc60000000000 */
[----:B------:R-:W-:Y:S05]  /*7c30*/  BRA.DIV UR4, `(.L_x_178) ;  /* 0x0000000204cc7947 */ /* 0x000fea000b800000 */
[----:B------:R-:W-:-:S13]  /*7c40*/  ELECT P6, URZ, PT ;  /* 0x00000000003f782f */ /* 0x000fda00038c0000 */
.L_x_190:
[----:B------:R-:W-:Y:S04]  /*7c50*/  BSSY B0, `(.L_x_179) ;  /* 0x0000019000007945 */ /* 0x000fe80003800000 */
[----:B------:R-:W-:Y:S05]  /*7c60*/  @!P6 BRA `(.L_x_180) ;  /* 0x00000000005ce947 */ /* 0x000fea0003800000 */
[----:B------:R-:W-:-:S04]  /*7c70*/  LOP3.LUT R18, R18, 0x2, RZ, 0xfc, !PT ;  /* 0x0000000212127812 */ /* 0x000fc800078efcff */
[----:B------:R-:W-:-:S13]  /*7c80*/  ISETP.NE.AND P0, PT, R18, 0x3, PT ;  /* 0x000000031200780c */ /* 0x000fda0003f05270 */
[----:B------:R-:W-:Y:S05]  /*7c90*/  @!P0 BRA `(.L_x_181) ;  /* 0x0000000000048947 */ /* 0x000fea0003800000 */
[----:B------:R-:W-:Y:S01]  /*7ca0*/  BPT.TRAP 0x1 ;  /* 0x000000040000795c */ /* 0x000fe20000300000 */
.L_x_181:
[----:B------:R-:W0:Y:S01]  /*7cb0*/  S2R R3, SR_CgaCtaId ;  /* 0x0000000000037919 */ /* 0x000e220000008800 */
[----:B------:R-:W-:Y:S02]  /*7cc0*/  MOV R0, 0x400 ;  /* 0x0000040000007802 */ /* 0x000fe40000000f00 */
[----:B------:R-:W-:Y:S02]  /*7cd0*/  SHF.L.U32 R2, R10, 0x1f, RZ ;  /* 0x0000001f0a027819 */ /* 0x000fe400000006ff */
[----:B0-----:R-:W-:-:S05]  /*7ce0*/  LEA R0, R3, R0, 0x18 ;  /* 0x0000000003007211 */ /* 0x001fca00078ec0ff */
[----:B------:R-:W-:-:S04]  /*7cf0*/  VIADD R0, R0, 0x10 ;  /* 0x0000001000007836 */ /* 0x000fc80000000000 */
[C---:B------:R-:W-:Y:S02]  /*7d00*/  IMAD R5, R9.reuse, 0x8, R0 ;  /* 0x0000000809057824 */ /* 0x040fe400078e0200 */
[----:B------:R-:W-:Y:S02]  /*7d10*/  VIADD R9, R9, 0x1 ;  /* 0x0000000109097836 */ /* 0x000fe40000000000 */
[----:B------:R-:W0:Y:S03]  /*7d20*/  SYNCS.PHASECHK.TRANS64.TRYWAIT P0, [R5+URZ], R2 ;  /* 0x00000002050075a7 */ /* 0x000e26000800017f */
[----:B------:R-:W-:-:S04]  /*7d30*/  ISETP.NE.AND P1, PT, R9, 0x2, PT ;  /* 0x000000020900780c */ /* 0x000fc80003f25270 */
[----:B------:R-:W-:Y:S02]  /*7d40*/  SEL R3, RZ, 0x1, P1 ;  /* 0x00000001ff037807 */ /* 0x000fe40000800000 */
[----:B------:R-:W-:Y:S02]  /*7d50*/  SEL R9, R9, RZ, P1 ;  /* 0x000000ff09097207 */ /* 0x000fe40000800000 */
[----:B------:R-:W-:Y:S01]  /*7d60*/  LOP3.LUT R3, R10, R3, RZ, 0x3c, !PT ;  /* 0x000000030a037212 */ /* 0x000fe200078e3cff */
[----:B0-----:R-:W-:Y:S06]  /*7d70*/  @!P0 BRA `(.L_x_182) ;  /* 0x00000000009c8947 */ /* 0x001fec0003800000 */
.L_x_191:
[----:B------:R-:W-:Y:S01]  /*7d80*/  IMAD R9, R9, 0x8, R0 ;  /* 0x0000000809097824 */ /* 0x000fe200078e0200 */
[----:B------:R-:W-:-:S07]  /*7d90*/  SHF.L.U32 R0, R3, 0x1f, RZ ;  /* 0x0000001f03007819 */ /* 0x000fce00000006ff */
.L_x_183:
[----:B-1----:R1:W2:Y:S02]  /*7da0*/  SYNCS.PHASECHK.TRANS64.TRYWAIT P0, [R9+URZ], R0 ;  /* 0x00000000090075a7 */ /* 0x0022a4000800017f */
[----:B--2---:R-:W-:Y:S05]  /*7db0*/  @!P0 NANOSLEEP.SYNCS 0x989680 ;  /* 0x009896800000895d */ /* 0x004fea0003900000 */
[----:B------:R-:W2:Y:S02]  /*7dc0*/  @!P0 SYNCS.PHASECHK.TRANS64 P0, [R9+URZ], R0 ;  /* 0x00000000090085a7 */ /* 0x000ea4000800007f */
[----:B--2---:R-:W-:Y:S05]  /*7dd0*/  @!P0 BRA `(.L_x_183) ;  /* 0xfffffffc00f08947 */ /* 0x004fea000383ffff */
.L_x_180:
[----:B------:R-:W-:Y:S05]  /*7de0*/  BSYNC B0 ;  /* 0x0000000000007941 */ /* 0x000fea0003800000 */
.L_x_179:
[----:B------:R-:W-:Y:S05]  /*7df0*/  EXIT ;  /* 0x000000000000794d */ /* 0x000fea0003800000 */
.L_x_21:
[----:B-1----:R1:W2:Y:S02]  /*7e00*/  SYNCS.PHASECHK.TRANS64.TRYWAIT P1, [R3+URZ], R0 ;  /* 0x00000000030075a7 */ /* 0x0022a4000802017f */
[----:B--2---:R-:W-:Y:S05]  /*7e10*/  @!P1 NANOSLEEP.SYNCS 0x989680 ;  /* 0x009896800000995d */ /* 0x004fea0003900000 */
[----:B------:R-:W2:Y:S02]  /*7e20*/  @!P1 SYNCS.PHASECHK.TRANS64 P1, [R3+URZ], R0 ;  /* 0x00000000030095a7 */ /* 0x000ea4000802007f */
[----:B--2---:R-:W-:Y:S05]  /*7e30*/  @!P1 BRA `(.L_x_21) ;  /* 0xfffffffc00f09947 */ /* 0x004fea000383ffff */
[----:B------:R-:W-:Y:S05]  /*7e40*/  BRA `(.L_x_20) ;  /* 0xffffff9800447947 */ /* 0x000fea000383ffff */
.L_x_26:
[----:B-1----:R1:W2:Y:S02]  /*7e50*/  SYNCS.PHASECHK.TRANS64.TRYWAIT P1, [R5+URZ], R4 ;  /* 0x00000004050075a7 */ /* 0x0022a4000802017f */
[----:B--2---:R-:W-:Y:S05]  /*7e60*/  @!P1 NANOSLEEP.SYNCS 0x989680 ;  /* 0x009896800000995d */ /* 0x004fea0003900000 */
[----:B------:R-:W2:Y:S02]  /*7e70*/  @!P1 SYNCS.PHASECHK.TRANS64 P1, [R5+URZ], R4 ;  /* 0x00000004050095a7 */ /* 0x000ea4000802007f */
[----:B--2---:R-:W-:Y:S05]  /*7e80*/  @!P1 BRA `(.L_x_26) ;  /* 0xfffffffc00f09947 */ /* 0x004fea000383ffff */
[----:B------:R-:W-:Y:S05]  /*7e90*/  BRA `(.L_x_25) ;  /* 0xffffff9c00207947 */ /* 0x000fea000383ffff */
.L_x_167:
[----:B------:R-:W-:Y:S01]  /*7ea0*/  BSSY B1, `(.L_x_184) ;  /* 0x0000006000017945 */ /* 0x000fe20003800000 */
[----:B------:R-:W-:-:S07]  /*7eb0*/  IMAD.MOV.U32 R15, RZ, RZ, -0x1 ;  /* 0xffffffffff0f7424 */ /* 0x000fce00078e00ff */
[----:B------:R-:W-:Y:S05]  /*7ec0*/  WARPSYNC.COLLECTIVE R15, `(.L_x_185) ;  /* 0x000000000f0c7348 */ /* 0x000fea0003c00000 */
[----:B------:R-:W-:Y:S02]  /*7ed0*/  ELECT P6, UR62, PT ;  /* 0x00000000003e782f */ /* 0x000fe400038c0000 */
[----:B------:R-:W-:Y:S01]  /*7ee0*/  MOV R14, UR62 ;  /* 0x0000003e000e7c02 */ /* 0x000fe20008000f00 */
[----:B------:R-:W-:Y:S10]  /*7ef0*/  ENDCOLLECTIVE ;  /* 0x000000000000791b */ /* 0x000ff40003800000 */
.L_x_185:
[----:B------:R-:W-:Y:S05]  /*7f00*/  BSYNC B1 ;  /* 0x0000000000017941 */ /* 0x000fea0003800000 */
.L_x_184:
[----:B------:R-:W-:Y:S05]  /*7f10*/  BRA `(.L_x_186) ;  /* 0xfffffff000387947 */ /* 0x000fea000383ffff */
.L_x_170:
[----:B-1----:R1:W2:Y:S02]  /*7f20*/  SYNCS.PHASECHK.TRANS64.TRYWAIT P0, [R20+URZ+0x10], R13 ;  /* 0x0000100d140075a7 */ /* 0x0022a4000800017f */
[----:B--2---:R-:W-:Y:S05]  /*7f30*/  @!P0 NANOSLEEP.SYNCS 0x989680 ;  /* 0x009896800000895d */ /* 0x004fea0003900000 */
[----:B------:R-:W2:Y:S02]  /*7f40*/  @!P0 SYNCS.PHASECHK.TRANS64 P0, [R20+URZ+0x10], R13 ;  /* 0x0000100d140085a7 */ /* 0x000ea4000800007f */
[----:B--2---:R-:W-:Y:S05]  /*7f50*/  @!P0 BRA `(.L_x_170) ;  /* 0xfffffffc00f08947 */ /* 0x004fea000383ffff */
[----:B------:R-:W-:Y:S05]  /*7f60*/  BRA `(.L_x_187) ;  /* 0xfffffff000807947 */ /* 0x000fea000383ffff */
.L_x_178:
[----:B------:R-:W-:Y:S01]  /*7f70*/  BSSY B0, `(.L_x_188) ;  /* 0x0000006000007945 */ /* 0x000fe20003800000 */
[----:B------:R-:W-:-:S07]  /*7f80*/  IMAD.MOV.U32 R15, RZ, RZ, -0x1 ;  /* 0xffffffffff0f7424 */ /* 0x000fce00078e00ff */
[----:B------:R-:W-:Y:S05]  /*7f90*/  WARPSYNC.COLLECTIVE R15, `(.L_x_189) ;  /* 0x000000000f0c7348 */ /* 0x000fea0003c00000 */
[----:B------:R-:W-:Y:S02]  /*7fa0*/  ELECT P6, UR62, PT ;  /* 0x00000000003e782f */ /* 0x000fe400038c0000 */
[----:B------:R-:W-:Y:S01]  /*7fb0*/  MOV R14, UR62 ;  /* 0x0000003e000e7c02 */ /* 0x000fe20008000f00 */
[----:B------:R-:W-:Y:S10]  /*7fc0*/  ENDCOLLECTIVE ;  /* 0x000000000000791b */ /* 0x000ff40003800000 */
.L_x_189:
[----:B------:R-:W-:Y:S05]  /*7fd0*/  BSYNC B0 ;  /* 0x0000000000007941 */ /* 0x000fea0003800000 */
.L_x_188:
[----:B------:R-:W-:Y:S05]  /*7fe0*/  BRA `(.L_x_190) ;  /* 0xfffffffc00187947 */ /* 0x000fea000383ffff */
.L_x_182:
[----:B0-----:R0:W1:Y:S02]  /*7ff0*/  SYNCS.PHASECHK.TRANS64.TRYWAIT P0, [R5+URZ], R2 ;  /* 0x00000002050075a7 */ /* 0x001064000800017f */
[----:B-1----:R-:W-:Y:S05]  /*8000*/  @!P0 NANOSLEEP.SYNCS 0x989680 ;  /* 0x009896800000895d */ /* 0x002fea0003900000 */
[----:B------:R-:W1:Y:S02]  /*8010*/  @!P0 SYNCS.PHASECHK.TRANS64 P0, [R5+URZ], R2 ;  /* 0x00000002050085a7 */ /* 0x000e64000800007f */
[----:B-1----:R-:W-:Y:S05]  /*8020*/  @!P0 BRA `(.L_x_182) ;  /* 0xfffffffc00f08947 */ /* 0x002fea000383ffff */
[----:B------:R-:W-:Y:S05]  /*8030*/  BRA `(.L_x_191) ;  /* 0xfffffffc00507947 */ /* 0x000fea000383ffff */
.L_x_192:
[----:B------:R-:W-:-:S00]  /*8040*/  BRA `(.L_x_192) ;  /* 0xfffffffc00fc7947 */ /* 0x000fc0000383ffff */
[----:B------:R-:W-:-:S00]  /*8050*/  NOP ;  /* 0x0000000000007918 */ /* 0x000fc00000000000 */
        /* <DEDUP_REMOVED lines=10> */
.L_x_193:


//--------------------- .nv.global.init           --------------------------
	.section	.nv.global.init,"aw",@progbits
.nv.global.init:
	.type		$str$22,@object
	.size		$str$22,($str$23 - $str$22)
$str$22:
        /*0000*/ 	.byte	0x6b, 0x5f, 0x74, 0x69, 0x6c, 0x65, 0x5f, 0x63, 0x6f, 0x75, 0x6e, 0x74, 0x20, 0x3e, 0x3d, 0x20
        /*0010*/ 	.byte	0x31, 0x00
	.type		$str$23,@object
	.size		$str$23,(__unnamed_1 - $str$23)
$str$23:
        /*0012*/ 	.byte	0x2f, 0x74, 0x6d, 0x70, 0x2f, 0x63, 0x75, 0x74, 0x6c, 0x61, 0x73, 0x73, 0x5f, 0x73, 0x77, 0x65
        /*0022*/ 	.byte	0x65, 0x70, 0x5f, 0x73, 0x72, 0x63, 0x2f, 0x69, 0x6e, 0x63, 0x6c, 0x75, 0x64, 0x65, 0x2f, 0x63
        /*0032*/ 	.byte	0x75, 0x74, 0x6c, 0x61, 0x73, 0x73, 0x2f, 0x67, 0x65, 0x6d, 0x6d, 0x2f, 0x63, 0x6f, 0x6c, 0x6c
        /*0042*/ 	.byte	0x65, 0x63, 0x74, 0x69, 0x76, 0x65, 0x2f, 0x73, 0x6d, 0x39, 0x30, 0x5f, 0x6d, 0x6d, 0x61, 0x5f
        /*0052*/ 	.byte	0x74, 0x6d, 0x61, 0x5f, 0x67, 0x6d, 0x6d, 0x61, 0x5f, 0x73, 0x73, 0x5f, 0x77, 0x61, 0x72, 0x70
        /*0062*/ 	.byte	0x73, 0x70, 0x65, 0x63, 0x69, 0x61, 0x6c, 0x69, 0x7a, 0x65, 0x64, 0x2e, 0x68, 0x70, 0x70, 0x00
	.type		__unnamed_1,@object
	.size		__unnamed_1,(.L_0 - __unnamed_1)
__unnamed_1:
        /*0072*/ 	.byte	0x76, 0x6f, 0x69, 0x64, 0x20, 0x63, 0x75, 0x74, 0x6c, 0x61, 0x73, 0x73, 0x3a, 0x3a, 0x67, 0x65
        /* <DEDUP_REMOVED lines=181> */
        /*0bd2*/ 	.byte	0x00
.L_0:


//--------------------- .nv.shared._ZN7cutlass13device_kernelINS_4gemm6kernel13GemmUniversalIN4cute5tupleIJiiiiEEENS1_10collective13CollectiveMmaINS1_34MainloopSm90TmaGmmaWarpSpecializedILi2ENS5_IJNS4_1CILi2EEENSA_ILi4EEENSA_ILi1EEEEEENS1_35KernelTmaWarpSpecializedCooperativeEEENS5_IJNSA_ILi128EEESH_NSA_ILi64EEEEEENS_6half_tENS5_IJSD_llEEESK_SL_NS4_8TiledMMAINS4_8MMA_AtomIJNS4_4SM904GMMA26MMA_64x128x16_F32F16F16_SSILNSP_5MajorE1ELSR_1ELNSP_7ScaleInE1ELSS_1EEEEEENS4_6LayoutINS5_IJSB_SD_SD_EEENS5_IJSD_NSA_ILi0EEESX_EEEEENS5_IJNS4_10UnderscoreES10_S10_EEEEENS4_23SM90_TMA_LOAD_MULTICASTENS4_14ComposedLayoutINS4_7SwizzleILi3ELi4ELi3EEENS4_18smem_ptr_flag_bitsILi16EEENSV_INS5_IJSI_NSA_ILi8EEEEEENS5_IJSD_SI_EEEEEEEvNS4_8identityES13_S1D_vS1E_EENS_8epilogue10collective6detail29Sm90TmaWarpSpecializedAdapterINS1H_15DefaultEpilogueISK_NS5_IJlSD_lEEES1L_NS1G_6thread17LinearCombinationISK_Li1EffLNS1M_9ScaleType4KindE0ELNS_15FloatRoundStyleE2ESK_EENS1_15EpilogueDefaultEEEEEvvEEEEvNT_6ParamsE --------------------------
	.section	.nv.shared._ZN7cutlass13device_kernelINS_4gemm6kernel13GemmUniversalIN4cute5tupleIJiiiiEEENS1_10collective13CollectiveMmaINS1_34MainloopSm90TmaGmmaWarpSpecializedILi2ENS5_IJNS4_1CILi2EEENSA_ILi4EEENSA_ILi1EEEEEENS1_35KernelTmaWarpSpecializedCooperativeEEENS5_IJNSA_ILi128EEESH_NSA_ILi64EEEEEENS_6half_tENS5_IJSD_llEEESK_SL_NS4_8TiledMMAINS4_8MMA_AtomIJNS4_4SM904GMMA26MMA_64x128x16_F32F16F16_SSILNSP_5MajorE1ELSR_1ELNSP_7ScaleInE1ELSS_1EEEEEENS4_6LayoutINS5_IJSB_SD_SD_EEENS5_IJSD_NSA_ILi0EEESX_EEEEENS5_IJNS4_10UnderscoreES10_S10_EEEEENS4_23SM90_TMA_LOAD_MULTICASTENS4_14ComposedLayoutINS4_7SwizzleILi3ELi4ELi3EEENS4_18smem_ptr_flag_bitsILi16EEENSV_INS5_IJSI_NSA_ILi8EEEEEENS5_IJSD_SI_EEEEEEEvNS4_8identityES13_S1D_vS1E_EENS_8epilogue10collective6detail29Sm90TmaWarpSpecializedAdapterINS1H_15DefaultEpilogueISK_NS5_IJlSD_lEEES1L_NS1G_6thread17LinearCombinationISK_Li1EffLNS1M_9ScaleType4KindE0ELNS_15FloatRoundStyleE2ESK_EENS1_15EpilogueDefaultEEEEEvvEEEEvNT_6ParamsE,"aw",@nobits
	.sectionflags	@""
	.align	16
	.zero		1024


//--------------------- .nv.shared.reserved.0     --------------------------
	.section	.nv.shared.reserved.0,"aw",@nobits
	.weak		__nv_reservedSMEM_offset_0_alias
	.size		__nv_reservedSMEM_offset_0_alias, 0, 0
	.other		__nv_reservedSMEM_offset_0_alias,@"STO_CUDA_RESERVED_SHARED STV_DEFAULT"
__nv_reservedSMEM_offset_0_alias:
	.zero		0


//--------------------- .nv.global                --------------------------
	.section	.nv.global,"aw",@nobits
.nv.global:
	.type		_ZN40_INTERNAL_8065c3c9_4_k_cu_202800c5_256334cute1_E,@object
	.size		_ZN40_INTERNAL_8065c3c9_4_k_cu_202800c5_256334cute1_E,(_ZN40_INTERNAL_8065c3c9_4_k_cu_202800c5_256334cuda3std3__45__cpo6cbeginE - _ZN40_INTERNAL_8065c3c9_4_k_cu_202800c5_256334cute1_E)
_ZN40_INTERNAL_8065c3c9_4_k_cu_202800c5_256334cute1_E:
	.zero		1
	.type		_ZN40_INTERNAL_8065c3c9_4_k_cu_202800c5_256334cuda3std3__45__cpo6cbeginE,@object
	.size		_ZN40_INTERNAL_8065c3c9_4_k_cu_202800c5_256334cuda3std3__45__cpo6cbeginE,(_ZN40_INTERNAL_8065c3c9_4_k_cu_202800c5_256334cuda3std3__48in_placeE - _ZN40_INTERNAL_8065c3c9_4_k_cu_202800c5_256334cuda3std3__45__cpo6cbeginE)
_ZN40_INTERNAL_8065c3c9_4_k_cu_202800c5_256334cuda3std3__45__cpo6cbeginE:
	.zero		1
	.type		_ZN40_INTERNAL_8065c3c9_4_k_cu_202800c5_256334cuda3std3__48in_placeE,@object
	.size		_ZN40_INTERNAL_8065c3c9_4_k_cu_202800c5_256334cuda3std3__48in_placeE,(_ZN40_INTERNAL_8065c3c9_4_k_cu_202800c5_256334cuda3std6ranges3__45__cpo9iter_moveE - _ZN40_INTERNAL_8065c3c9_4_k_cu_202800c5_256334cuda3std3__48in_placeE)
_ZN40_INTERNAL_8065c3c9_4_k_cu_202800c5_256334cuda3std3__48in_placeE:
	.zero		1
	.type		_ZN40_INTERNAL_8065c3c9_4_k_cu_202800c5_256334cuda3std6ranges3__45__cpo9iter_moveE,@object
	.size		_ZN40_INTERNAL_8065c3c9_4_k_cu_202800c5_256334cuda3std6ranges3__45__cpo9iter_moveE,(_ZN40_INTERNAL_8065c3c9_4_k_cu_202800c5_256334cuda3std3__45__cpo5beginE - _ZN40_INTERNAL_8065c3c9_4_k_cu_202800c5_256334cuda3std6ranges3__45__cpo9iter_moveE)
_ZN40_INTERNAL_8065c3c9_4_k_cu_202800c5_256334cuda3std6ranges3__45__cpo9iter_moveE:
	.zero		1
	.type		_ZN40_INTERNAL_8065c3c9_4_k_cu_202800c5_256334cuda3std3__45__cpo5beginE,@object
	.size		_ZN40_INTERNAL_8065c3c9_4_k_cu_202800c5_256334cuda3std3__45__cpo5beginE,(_ZN40_INTERNAL_8065c3c9_4_k_cu_202800c5_256334cuda3std3__442_GLOBAL__N__8065c3c9_4_k_cu_202800c5_256336ignoreE - _ZN40_INTERNAL_8065c3c9_4_k_cu_202800c5_256334cuda3std3__45__cpo5beginE)
_ZN40_INTERNAL_8065c3c9_4_k_cu_202800c5_256334cuda3std3__45__cpo5beginE:
	.zero		1
	.type		_ZN40_INTERNAL_8065c3c9_4_k_cu_202800c5_256334cuda3std3__442_GLOBAL__N__8065c3c9_4_k_cu_202800c5_256336ignoreE,@object
	.size		_ZN40_INTERNAL_8065c3c9_4_k_cu_202800c5_256334cuda3std3__442_GLOBAL__N__8065c3c9_4_k_cu_202800c5_256336ignoreE,(_ZN40_INTERNAL_8065c3c9_4_k_cu_202800c5_256334cute7productE - _ZN40_INTERNAL_8065c3c9_4_k_cu_202800c5_256334cuda3std3__442_GLOBAL__N__8065c3c9_4_k_cu_202800c5_256336ignoreE)
_ZN40_INTERNAL_8065c3c9_4_k_cu_202800c5_256334cuda3std3__442_GLOBAL__N__8065c3c9_4_k_cu_202800c5_256336ignoreE:
	.zero		1
	.type		_ZN40_INTERNAL_8065c3c9_4_k_cu_202800c5_256334cute7productE,@object
	.size		_ZN40_INTERNAL_8065c3c9_4_k_cu_202800c5_256334cute7productE,(_ZN40_INTERNAL_8065c3c9_4_k_cu_202800c5_256334cuda3std3__45__cpo3endE - _ZN40_INTERNAL_8065c3c9_4_k_cu_202800c5_256334cute7productE)
_ZN40_INTERNAL_8065c3c9_4_k_cu_202800c5_256334cute7productE:
	.zero		1
	.type		_ZN40_INTERNAL_8065c3c9_4_k_cu_202800c5_256334cuda3std3__45__cpo3endE,@object
	.size		_ZN40_INTERNAL_8065c3c9_4_k_cu_202800c5_256334cuda3std3__45__cpo3endE,(_ZN40_INTERNAL_8065c3c9_4_k_cu_202800c5_256334cuda3std3__419piecewise_constructE - _ZN40_INTERNAL_8065c3c9_4_k_cu_202800c5_256334cuda3std3__45__cpo3endE)
_ZN40_INTERNAL_8065c3c9_4_k_cu_202800c5_256334cuda3std3__45__cpo3endE:
	.zero		1
	.type		_ZN40_INTERNAL_8065c3c9_4_k_cu_202800c5_256334cuda3std3__419piecewise_constructE,@object
	.size		_ZN40_INTERNAL_8065c3c9_4_k_cu_202800c5_256334cuda3std3__419piecewise_constructE,(_ZN40_INTERNAL_8065c3c9_4_k_cu_202800c5_256334cuda3std3__45__cpo4cendE - _ZN40_INTERNAL_8065c3c9_4_k_cu_202800c5_256334cuda3std3__419piecewise_constructE)
_ZN40_INTERNAL_8065c3c9_4_k_cu_202800c5_256334cuda3std3__419piecewise_constructE:
	.zero		1
	.type		_ZN40_INTERNAL_8065c3c9_4_k_cu_202800c5_256334cuda3std3__45__cpo4cendE,@object
	.size		_ZN40_INTERNAL_8065c3c9_4_k_cu_202800c5_256334cuda3std3__45__cpo4cendE,(_ZN40_INTERNAL_8065c3c9_4_k_cu_202800c5_256334cuda3std6ranges3__45__cpo4swapE - _ZN40_INTERNAL_8065c3c9_4_k_cu_202800c5_256334cuda3std3__45__cpo4cendE)
_ZN40_INTERNAL_8065c3c9_4_k_cu_202800c5_256334cuda3std3__45__cpo4cendE:
	.zero		1
	.type		_ZN40_INTERNAL_8065c3c9_4_k_cu_202800c5_256334cuda3std6ranges3__45__cpo4swapE,@object
	.size		_ZN40_INTERNAL_8065c3c9_4_k_cu_202800c5_256334cuda3std6ranges3__45__cpo4swapE,(.L_8 - _ZN40_INTERNAL_8065c3c9_4_k_cu_202800c5_256334cuda3std6ranges3__45__cpo4swapE)
_ZN40_INTERNAL_8065c3c9_4_k_cu_202800c5_256334cuda3std6ranges3__45__cpo4swapE:
	.zero		1
.L_8:


//--------------------- .nv.constant0._ZN7cutlass13device_kernelINS_4gemm6kernel13GemmUniversalIN4cute5tupleIJiiiiEEENS1_10collective13CollectiveMmaINS1_34MainloopSm90TmaGmmaWarpSpecializedILi2ENS5_IJNS4_1CILi2EEENSA_ILi4EEENSA_ILi1EEEEEENS1_35KernelTmaWarpSpecializedCooperativeEEENS5_IJNSA_ILi128EEESH_NSA_ILi64EEEEEENS_6half_tENS5_IJSD_llEEESK_SL_NS4_8TiledMMAINS4_8MMA_AtomIJNS4_4SM904GMMA26MMA_64x128x16_F32F16F16_SSILNSP_5MajorE1ELSR_1ELNSP_7ScaleInE1ELSS_1EEEEEENS4_6LayoutINS5_IJSB_SD_SD_EEENS5_IJSD_NSA_ILi0EEESX_EEEEENS5_IJNS4_10UnderscoreES10_S10_EEEEENS4_23SM90_TMA_LOAD_MULTICASTENS4_14ComposedLayoutINS4_7SwizzleILi3ELi4ELi3EEENS4_18smem_ptr_flag_bitsILi16EEENSV_INS5_IJSI_NSA_ILi8EEEEEENS5_IJSD_SI_EEEEEEEvNS4_8identityES13_S1D_vS1E_EENS_8epilogue10collective6detail29Sm90TmaWarpSpecializedAdapterINS1H_15DefaultEpilogueISK_NS5_IJlSD_lEEES1L_NS1G_6thread17LinearCombinationISK_Li1EffLNS1M_9ScaleType4KindE0ELNS_15FloatRoundStyleE2ESK_EENS1_15EpilogueDefaultEEEEEvvEEEEvNT_6ParamsE --------------------------
	.section	.nv.constant0._ZN7cutlass13device_kernelINS_4gemm6kernel13GemmUniversalIN4cute5tupleIJiiiiEEENS1_10collective13CollectiveMmaINS1_34MainloopSm90TmaGmmaWarpSpecializedILi2ENS5_IJNS4_1CILi2EEENSA_ILi4EEENSA_ILi1EEEEEENS1_35KernelTmaWarpSpecializedCooperativeEEENS5_IJNSA_ILi128EEESH_NSA_ILi64EEEEEENS_6half_tENS5_IJSD_llEEESK_SL_NS4_8TiledMMAINS4_8MMA_AtomIJNS4_4SM904GMMA26MMA_64x128x16_F32F16F16_SSILNSP_5MajorE1ELSR_1ELNSP_7ScaleInE1ELSS_1EEEEEENS4_6LayoutINS5_IJSB_SD_SD_EEENS5_IJSD_NSA_ILi0EEESX_EEEEENS5_IJNS4_10UnderscoreES10_S10_EEEEENS4_23SM90_TMA_LOAD_MULTICASTENS4_14ComposedLayoutINS4_7SwizzleILi3ELi4ELi3EEENS4_18smem_ptr_flag_bitsILi16EEENSV_INS5_IJSI_NSA_ILi8EEEEEENS5_IJSD_SI_EEEEEEEvNS4_8identityES13_S1D_vS1E_EENS_8epilogue10collective6detail29Sm90TmaWarpSpecializedAdapterINS1H_15DefaultEpilogueISK_NS5_IJlSD_lEEES1L_NS1G_6thread17LinearCombinationISK_Li1EffLNS1M_9ScaleType4KindE0ELNS_15FloatRoundStyleE2ESK_EENS1_15EpilogueDefaultEEEEEvvEEEEvNT_6ParamsE,"a",@progbits
	.sectionflags	@""
	.align	4
.nv.constant0._ZN7cutlass13device_kernelINS_4gemm6kernel13GemmUniversalIN4cute5tupleIJiiiiEEENS1_10collective13CollectiveMmaINS1_34MainloopSm90TmaGmmaWarpSpecializedILi2ENS5_IJNS4_1CILi2EEENSA_ILi4EEENSA_ILi1EEEEEENS1_35KernelTmaWarpSpecializedCooperativeEEENS5_IJNSA_ILi128EEESH_NSA_ILi64EEEEEENS_6half_tENS5_IJSD_llEEESK_SL_NS4_8TiledMMAINS4_8MMA_AtomIJNS4_4SM904GMMA26MMA_64x128x16_F32F16F16_SSILNSP_5MajorE1ELSR_1ELNSP_7ScaleInE1ELSS_1EEEEEENS4_6LayoutINS5_IJSB_SD_SD_EEENS5_IJSD_NSA_ILi0EEESX_EEEEENS5_IJNS4_10UnderscoreES10_S10_EEEEENS4_23SM90_TMA_LOAD_MULTICASTENS4_14ComposedLayoutINS4_7SwizzleILi3ELi4ELi3EEENS4_18smem_ptr_flag_bitsILi16EEENSV_INS5_IJSI_NSA_ILi8EEEEEENS5_IJSD_SI_EEEEEEEvNS4_8identityES13_S1D_vS1E_EENS_8epilogue10collective6detail29Sm90TmaWarpSpecializedAdapterINS1H_15DefaultEpilogueISK_NS5_IJlSD_lEEES1L_NS1G_6thread17LinearCombinationISK_Li1EffLNS1M_9ScaleType4KindE0ELNS_15FloatRoundStyleE2ESK_EENS1_15EpilogueDefaultEEEEEvvEEEEvNT_6ParamsE:
	.zero		1664


//--------------------- SYMBOLS --------------------------

	.type		.nv.reservedSmem.offset0,@object
	.size		.nv.reservedSmem.offset0,0x4
	.type		__assertfail,@function
